//
// Generated by NVIDIA NVVM Compiler
//
// Compiler Build ID: CL-36424714
// Cuda compilation tools, release 13.0, V13.0.88
// Based on NVVM 20.0.0
//

.version 9.0
.target sm_100
.address_size 64

	// .globl	_Z9first_jjbPfS_S_S_iiiiiibb

.visible .entry _Z9first_jjbPfS_S_S_iiiiiibb(
	.param .u64 .ptr .align 1 _Z9first_jjbPfS_S_S_iiiiiibb_param_0,
	.param .u64 .ptr .align 1 _Z9first_jjbPfS_S_S_iiiiiibb_param_1,
	.param .u64 .ptr .align 1 _Z9first_jjbPfS_S_S_iiiiiibb_param_2,
	.param .u64 .ptr .align 1 _Z9first_jjbPfS_S_S_iiiiiibb_param_3,
	.param .u32 _Z9first_jjbPfS_S_S_iiiiiibb_param_4,
	.param .u32 _Z9first_jjbPfS_S_S_iiiiiibb_param_5,
	.param .u32 _Z9first_jjbPfS_S_S_iiiiiibb_param_6,
	.param .u32 _Z9first_jjbPfS_S_S_iiiiiibb_param_7,
	.param .u32 _Z9first_jjbPfS_S_S_iiiiiibb_param_8,
	.param .u32 _Z9first_jjbPfS_S_S_iiiiiibb_param_9,
	.param .u8 _Z9first_jjbPfS_S_S_iiiiiibb_param_10,
	.param .u8 _Z9first_jjbPfS_S_S_iiiiiibb_param_11
)
{
	.reg .pred 	%p<22>;
	.reg .b16 	%rs<5>;
	.reg .b32 	%r<177>;
	.reg .b32 	%f<83>;
	.reg .b64 	%rd<54>;

	ld.param.u64 	%rd6, [_Z9first_jjbPfS_S_S_iiiiiibb_param_1];
	ld.param.u64 	%rd7, [_Z9first_jjbPfS_S_S_iiiiiibb_param_2];
	ld.param.u32 	%r83, [_Z9first_jjbPfS_S_S_iiiiiibb_param_4];
	ld.param.u32 	%r87, [_Z9first_jjbPfS_S_S_iiiiiibb_param_5];
	ld.param.u32 	%r88, [_Z9first_jjbPfS_S_S_iiiiiibb_param_6];
	ld.param.u32 	%r84, [_Z9first_jjbPfS_S_S_iiiiiibb_param_7];
	ld.param.u32 	%r85, [_Z9first_jjbPfS_S_S_iiiiiibb_param_8];
	ld.param.u32 	%r86, [_Z9first_jjbPfS_S_S_iiiiiibb_param_9];
	cvta.to.global.u64 	%rd1, %rd7;
	cvta.to.global.u64 	%rd2, %rd6;
	mov.u32 	%r1, %ctaid.x;
	mov.u32 	%r89, %ctaid.y;
	mov.u32 	%r90, %ctaid.z;
	mov.u32 	%r91, %tid.x;
	mov.u32 	%r92, %tid.y;
	mov.u32 	%r93, %ntid.x;
	mad.lo.s32 	%r94, %r93, %r89, %r91;
	mov.u32 	%r95, %ntid.y;
	mad.lo.s32 	%r2, %r95, %r90, %r92;
	mad.lo.s32 	%r96, %r87, %r1, %r94;
	mul.lo.s32 	%r3, %r96, %r87;
	mul.lo.s32 	%r4, %r88, %r94;
	sub.s32 	%r97, %r4, %r84;
	mul.lo.s32 	%r5, %r83, 3;
	mul.lo.s32 	%r98, %r5, %r97;
	max.s32 	%r6, %r98, 0;
	mul.lo.s32 	%r7, %r88, %r2;
	sub.s32 	%r99, %r7, %r84;
	mul.lo.s32 	%r100, %r99, 3;
	max.s32 	%r8, %r100, 0;
	setp.lt.s32 	%p1, %r4, %r84;
	sub.s32 	%r101, %r84, %r4;
	selp.b32 	%r9, %r101, 0, %p1;
	sub.s32 	%r160, %r85, %r9;
	sub.s32 	%r11, %r87, %r84;
	setp.lt.s32 	%p2, %r94, %r11;
	@%p2 bra 	$L__BB0_2;
	div.s32 	%r102, %r6, %r5;
	sub.s32 	%r160, %r83, %r102;
$L__BB0_2:
	setp.gt.s32 	%p3, %r84, %r7;
	sub.s32 	%r103, %r84, %r7;
	selp.b32 	%r14, %r103, 0, %p3;
	sub.s32 	%r161, %r85, %r14;
	setp.lt.s32 	%p4, %r2, %r11;
	@%p4 bra 	$L__BB0_4;
	mul.hi.u32 	%r104, %r8, 1431655766;
	sub.s32 	%r161, %r83, %r104;
$L__BB0_4:
	setp.lt.s32 	%p5, %r160, 1;
	mov.f32 	%f80, 0f00000000;
	@%p5 bra 	$L__BB0_9;
	setp.lt.s32 	%p6, %r86, 1;
	add.s32 	%r18, %r6, %r8;
	mul.lo.s32 	%r19, %r86, %r1;
	@%p6 bra 	$L__BB0_9;
	and.b32  	%r20, %r86, 7;
	and.b32  	%r21, %r86, 3;
	and.b32  	%r22, %r86, 2147483640;
	neg.s32 	%r23, %r22;
	max.s32 	%r106, %r84, %r7;
	sub.s32 	%r24, %r106, %r7;
	max.s32 	%r107, %r84, %r4;
	mul.lo.s32 	%r108, %r19, %r85;
	add.s32 	%r109, %r108, %r85;
	add.s32 	%r110, %r107, %r109;
	sub.s32 	%r25, %r110, %r4;
	mul.lo.s32 	%r111, %r85, %r85;
	shl.b32 	%r26, %r111, 3;
	add.s32 	%r112, %r19, 2;
	mad.lo.s32 	%r113, %r85, %r112, %r107;
	sub.s32 	%r27, %r113, %r4;
	add.s32 	%r114, %r19, 3;
	mad.lo.s32 	%r115, %r85, %r114, %r107;
	sub.s32 	%r28, %r115, %r4;
	add.s32 	%r116, %r19, 4;
	mad.lo.s32 	%r117, %r85, %r116, %r107;
	sub.s32 	%r29, %r117, %r4;
	add.s32 	%r118, %r19, 5;
	mad.lo.s32 	%r119, %r85, %r118, %r107;
	sub.s32 	%r30, %r119, %r4;
	add.s32 	%r120, %r19, 6;
	mad.lo.s32 	%r121, %r85, %r120, %r107;
	sub.s32 	%r31, %r121, %r4;
	add.s32 	%r122, %r19, 7;
	mad.lo.s32 	%r123, %r85, %r122, %r107;
	sub.s32 	%r32, %r123, %r4;
	add.s32 	%r124, %r107, %r108;
	sub.s32 	%r33, %r124, %r4;
	add.s64 	%rd3, %rd2, 16;
	mov.f32 	%f80, 0f00000000;
	mov.b32 	%r162, 0;
$L__BB0_7:
	setp.gt.s32 	%p7, %r161, 0;
	@%p7 bra 	$L__BB0_14;
$L__BB0_8:
	add.s32 	%r162, %r162, 1;
	setp.eq.s32 	%p17, %r162, %r160;
	@%p17 bra 	$L__BB0_9;
	bra.uni 	$L__BB0_7;
$L__BB0_9:
	min.s32 	%r158, %r161, %r160;
	setp.lt.s32 	%p18, %r158, 1;
	@%p18 bra 	$L__BB0_13;
	ld.param.s8 	%rs3, [_Z9first_jjbPfS_S_S_iiiiiibb_param_10];
	setp.ne.s16 	%p19, %rs3, 1;
	@%p19 bra 	$L__BB0_12;
	ld.param.u64 	%rd52, [_Z9first_jjbPfS_S_S_iiiiiibb_param_0];
	cvta.to.global.u64 	%rd46, %rd52;
	mul.wide.u32 	%rd47, %r1, 4;
	add.s64 	%rd48, %rd46, %rd47;
	ld.global.f32 	%f66, [%rd48];
	add.f32 	%f80, %f80, %f66;
$L__BB0_12:
	ld.param.s8 	%rs4, [_Z9first_jjbPfS_S_S_iiiiiibb_param_11];
	ld.param.u64 	%rd53, [_Z9first_jjbPfS_S_S_iiiiiibb_param_3];
	setp.eq.s16 	%p20, %rs4, 1;
	setp.lt.f32 	%p21, %f80, 0f00000000;
	selp.f32 	%f67, 0f00000000, %f80, %p21;
	selp.f32 	%f68, %f67, %f80, %p20;
	add.s32 	%r159, %r3, %r2;
	cvta.to.global.u64 	%rd49, %rd53;
	mul.wide.s32 	%rd50, %r159, 4;
	add.s64 	%rd51, %rd49, %rd50;
	st.global.f32 	[%rd51], %f68;
$L__BB0_13:
	ret;
$L__BB0_14:
	mul.lo.s32 	%r36, %r162, %r83;
	add.s32 	%r37, %r162, %r9;
	add.s32 	%r126, %r25, %r162;
	mad.lo.s32 	%r38, %r85, %r126, %r24;
	add.s32 	%r127, %r27, %r162;
	mad.lo.s32 	%r39, %r85, %r127, %r24;
	add.s32 	%r128, %r28, %r162;
	mad.lo.s32 	%r40, %r85, %r128, %r24;
	add.s32 	%r129, %r29, %r162;
	mad.lo.s32 	%r41, %r85, %r129, %r24;
	add.s32 	%r130, %r30, %r162;
	mad.lo.s32 	%r42, %r85, %r130, %r24;
	add.s32 	%r131, %r31, %r162;
	mad.lo.s32 	%r43, %r85, %r131, %r24;
	add.s32 	%r132, %r32, %r162;
	mad.lo.s32 	%r44, %r85, %r132, %r24;
	add.s32 	%r133, %r33, %r162;
	mad.lo.s32 	%r45, %r85, %r133, %r24;
	mov.b32 	%r163, 0;
$L__BB0_15:
	setp.lt.u32 	%p8, %r86, 8;
	add.s32 	%r135, %r163, %r36;
	mad.lo.s32 	%r47, %r135, %r86, %r18;
	add.s32 	%r48, %r163, %r14;
	mov.b32 	%r175, 0;
	@%p8 bra 	$L__BB0_18;
	add.s32 	%r172, %r38, %r163;
	add.s32 	%r171, %r39, %r163;
	add.s32 	%r170, %r40, %r163;
	add.s32 	%r169, %r41, %r163;
	add.s32 	%r168, %r42, %r163;
	add.s32 	%r167, %r43, %r163;
	add.s32 	%r166, %r44, %r163;
	add.s32 	%r165, %r45, %r163;
	mov.u32 	%r164, %r47;
	mov.u32 	%r173, %r23;
$L__BB0_17:
	.pragma "nounroll";
	mul.wide.s32 	%rd8, %r164, 4;
	add.s64 	%rd9, %rd3, %rd8;
	ld.global.f32 	%f23, [%rd9+-16];
	mul.wide.s32 	%rd10, %r165, 4;
	add.s64 	%rd11, %rd1, %rd10;
	ld.global.f32 	%f24, [%rd11];
	fma.rn.f32 	%f25, %f23, %f24, %f80;
	ld.global.f32 	%f26, [%rd9+-12];
	mul.wide.s32 	%rd12, %r172, 4;
	add.s64 	%rd13, %rd1, %rd12;
	ld.global.f32 	%f27, [%rd13];
	fma.rn.f32 	%f28, %f26, %f27, %f25;
	ld.global.f32 	%f29, [%rd9+-8];
	mul.wide.s32 	%rd14, %r171, 4;
	add.s64 	%rd15, %rd1, %rd14;
	ld.global.f32 	%f30, [%rd15];
	fma.rn.f32 	%f31, %f29, %f30, %f28;
	ld.global.f32 	%f32, [%rd9+-4];
	mul.wide.s32 	%rd16, %r170, 4;
	add.s64 	%rd17, %rd1, %rd16;
	ld.global.f32 	%f33, [%rd17];
	fma.rn.f32 	%f34, %f32, %f33, %f31;
	ld.global.f32 	%f35, [%rd9];
	mul.wide.s32 	%rd18, %r169, 4;
	add.s64 	%rd19, %rd1, %rd18;
	ld.global.f32 	%f36, [%rd19];
	fma.rn.f32 	%f37, %f35, %f36, %f34;
	ld.global.f32 	%f38, [%rd9+4];
	mul.wide.s32 	%rd20, %r168, 4;
	add.s64 	%rd21, %rd1, %rd20;
	ld.global.f32 	%f39, [%rd21];
	fma.rn.f32 	%f40, %f38, %f39, %f37;
	ld.global.f32 	%f41, [%rd9+8];
	mul.wide.s32 	%rd22, %r167, 4;
	add.s64 	%rd23, %rd1, %rd22;
	ld.global.f32 	%f42, [%rd23];
	fma.rn.f32 	%f43, %f41, %f42, %f40;
	ld.global.f32 	%f44, [%rd9+12];
	mul.wide.s32 	%rd24, %r166, 4;
	add.s64 	%rd25, %rd1, %rd24;
	ld.global.f32 	%f45, [%rd25];
	fma.rn.f32 	%f80, %f44, %f45, %f43;
	add.s32 	%r173, %r173, 8;
	add.s32 	%r172, %r172, %r26;
	add.s32 	%r171, %r171, %r26;
	add.s32 	%r170, %r170, %r26;
	add.s32 	%r169, %r169, %r26;
	add.s32 	%r168, %r168, %r26;
	add.s32 	%r167, %r167, %r26;
	add.s32 	%r166, %r166, %r26;
	add.s32 	%r165, %r165, %r26;
	add.s32 	%r164, %r164, 8;
	setp.ne.s32 	%p9, %r173, 0;
	mov.u32 	%r175, %r22;
	@%p9 bra 	$L__BB0_17;
$L__BB0_18:
	setp.eq.s32 	%p10, %r20, 0;
	@%p10 bra 	$L__BB0_26;
	add.s32 	%r136, %r20, -1;
	setp.lt.u32 	%p11, %r136, 3;
	@%p11 bra 	$L__BB0_21;
	add.s32 	%r137, %r47, %r175;
	mul.wide.s32 	%rd26, %r137, 4;
	add.s64 	%rd27, %rd2, %rd26;
	ld.global.f32 	%f47, [%rd27];
	add.s32 	%r138, %r175, %r19;
	mad.lo.s32 	%r139, %r138, %r85, %r37;
	mad.lo.s32 	%r140, %r139, %r85, %r48;
	mul.wide.s32 	%rd28, %r140, 4;
	add.s64 	%rd29, %rd1, %rd28;
	ld.global.f32 	%f48, [%rd29];
	fma.rn.f32 	%f49, %f47, %f48, %f80;
	ld.global.f32 	%f50, [%rd27+4];
	add.s32 	%r141, %r139, %r85;
	mad.lo.s32 	%r142, %r141, %r85, %r48;
	mul.wide.s32 	%rd30, %r142, 4;
	add.s64 	%rd31, %rd1, %rd30;
	ld.global.f32 	%f51, [%rd31];
	fma.rn.f32 	%f52, %f50, %f51, %f49;
	ld.global.f32 	%f53, [%rd27+8];
	add.s32 	%r143, %r141, %r85;
	mad.lo.s32 	%r144, %r143, %r85, %r48;
	mul.wide.s32 	%rd32, %r144, 4;
	add.s64 	%rd33, %rd1, %rd32;
	ld.global.f32 	%f54, [%rd33];
	fma.rn.f32 	%f55, %f53, %f54, %f52;
	ld.global.f32 	%f56, [%rd27+12];
	add.s32 	%r145, %r143, %r85;
	mad.lo.s32 	%r146, %r145, %r85, %r48;
	mul.wide.s32 	%rd34, %r146, 4;
	add.s64 	%rd35, %rd1, %rd34;
	ld.global.f32 	%f57, [%rd35];
	fma.rn.f32 	%f80, %f56, %f57, %f55;
	add.s32 	%r175, %r175, 4;
$L__BB0_21:
	setp.eq.s32 	%p12, %r21, 0;
	@%p12 bra 	$L__BB0_26;
	setp.eq.s32 	%p13, %r21, 1;
	@%p13 bra 	$L__BB0_24;
	add.s32 	%r147, %r47, %r175;
	mul.wide.s32 	%rd36, %r147, 4;
	add.s64 	%rd37, %rd2, %rd36;
	ld.global.f32 	%f59, [%rd37];
	add.s32 	%r148, %r175, %r19;
	mad.lo.s32 	%r149, %r148, %r85, %r37;
	mad.lo.s32 	%r150, %r149, %r85, %r48;
	mul.wide.s32 	%rd38, %r150, 4;
	add.s64 	%rd39, %rd1, %rd38;
	ld.global.f32 	%f60, [%rd39];
	fma.rn.f32 	%f61, %f59, %f60, %f80;
	ld.global.f32 	%f62, [%rd37+4];
	add.s32 	%r151, %r149, %r85;
	mad.lo.s32 	%r152, %r151, %r85, %r48;
	mul.wide.s32 	%rd40, %r152, 4;
	add.s64 	%rd41, %rd1, %rd40;
	ld.global.f32 	%f63, [%rd41];
	fma.rn.f32 	%f80, %f62, %f63, %f61;
	add.s32 	%r175, %r175, 2;
$L__BB0_24:
	and.b32  	%r153, %r86, 1;
	setp.eq.b32 	%p14, %r153, 1;
	not.pred 	%p15, %p14;
	@%p15 bra 	$L__BB0_26;
	add.s32 	%r154, %r47, %r175;
	mul.wide.s32 	%rd42, %r154, 4;
	add.s64 	%rd43, %rd2, %rd42;
	ld.global.f32 	%f64, [%rd43];
	add.s32 	%r155, %r175, %r19;
	mad.lo.s32 	%r156, %r155, %r85, %r37;
	mad.lo.s32 	%r157, %r156, %r85, %r48;
	mul.wide.s32 	%rd44, %r157, 4;
	add.s64 	%rd45, %rd1, %rd44;
	ld.global.f32 	%f65, [%rd45];
	fma.rn.f32 	%f80, %f64, %f65, %f80;
$L__BB0_26:
	add.s32 	%r163, %r163, 1;
	setp.eq.s32 	%p16, %r163, %r161;
	@%p16 bra 	$L__BB0_8;
	bra.uni 	$L__BB0_15;

}
	// .globl	_Z8conv_jjbPfS_S_S_iiiiiibb
.visible .entry _Z8conv_jjbPfS_S_S_iiiiiibb(
	.param .u64 .ptr .align 1 _Z8conv_jjbPfS_S_S_iiiiiibb_param_0,
	.param .u64 .ptr .align 1 _Z8conv_jjbPfS_S_S_iiiiiibb_param_1,
	.param .u64 .ptr .align 1 _Z8conv_jjbPfS_S_S_iiiiiibb_param_2,
	.param .u64 .ptr .align 1 _Z8conv_jjbPfS_S_S_iiiiiibb_param_3,
	.param .u32 _Z8conv_jjbPfS_S_S_iiiiiibb_param_4,
	.param .u32 _Z8conv_jjbPfS_S_S_iiiiiibb_param_5,
	.param .u32 _Z8conv_jjbPfS_S_S_iiiiiibb_param_6,
	.param .u32 _Z8conv_jjbPfS_S_S_iiiiiibb_param_7,
	.param .u32 _Z8conv_jjbPfS_S_S_iiiiiibb_param_8,
	.param .u32 _Z8conv_jjbPfS_S_S_iiiiiibb_param_9,
	.param .u8 _Z8conv_jjbPfS_S_S_iiiiiibb_param_10,
	.param .u8 _Z8conv_jjbPfS_S_S_iiiiiibb_param_11
)
{
	.reg .pred 	%p<23>;
	.reg .b16 	%rs<3>;
	.reg .b32 	%r<92>;
	.reg .b32 	%f<129>;
	.reg .b64 	%rd<32>;

	ld.param.u64 	%rd9, [_Z8conv_jjbPfS_S_S_iiiiiibb_param_1];
	ld.param.u64 	%rd10, [_Z8conv_jjbPfS_S_S_iiiiiibb_param_2];
	ld.param.u64 	%rd8, [_Z8conv_jjbPfS_S_S_iiiiiibb_param_3];
	ld.param.u32 	%r43, [_Z8conv_jjbPfS_S_S_iiiiiibb_param_4];
	ld.param.u32 	%r47, [_Z8conv_jjbPfS_S_S_iiiiiibb_param_5];
	ld.param.u32 	%r48, [_Z8conv_jjbPfS_S_S_iiiiiibb_param_6];
	ld.param.u32 	%r44, [_Z8conv_jjbPfS_S_S_iiiiiibb_param_7];
	ld.param.u32 	%r45, [_Z8conv_jjbPfS_S_S_iiiiiibb_param_8];
	ld.param.u32 	%r46, [_Z8conv_jjbPfS_S_S_iiiiiibb_param_9];
	ld.param.s8 	%rs1, [_Z8conv_jjbPfS_S_S_iiiiiibb_param_10];
	ld.param.s8 	%rs2, [_Z8conv_jjbPfS_S_S_iiiiiibb_param_11];
	cvta.to.global.u64 	%rd1, %rd10;
	cvta.to.global.u64 	%rd2, %rd9;
	mov.u32 	%r1, %ctaid.x;
	mov.u32 	%r49, %ctaid.y;
	mov.u32 	%r50, %ctaid.z;
	mov.u32 	%r51, %tid.x;
	mov.u32 	%r52, %tid.y;
	mov.u32 	%r53, %ntid.x;
	mad.lo.s32 	%r54, %r53, %r49, %r51;
	mov.u32 	%r55, %ntid.y;
	mad.lo.s32 	%r2, %r55, %r50, %r52;
	mad.lo.s32 	%r56, %r47, %r1, %r54;
	mul.lo.s32 	%r3, %r56, %r47;
	mul.lo.s32 	%r57, %r48, %r54;
	sub.s32 	%r58, %r57, %r44;
	mul.lo.s32 	%r59, %r58, %r43;
	max.s32 	%r4, %r59, 0;
	mul.lo.s32 	%r5, %r48, %r2;
	sub.s32 	%r60, %r5, %r44;
	max.s32 	%r6, %r60, 0;
	setp.lt.s32 	%p1, %r57, %r44;
	sub.s32 	%r61, %r44, %r57;
	selp.b32 	%r7, %r61, 0, %p1;
	sub.s32 	%r83, %r45, %r7;
	sub.s32 	%r9, %r47, %r44;
	setp.lt.s32 	%p2, %r54, %r9;
	@%p2 bra 	$L__BB1_2;
	div.s32 	%r62, %r4, %r43;
	sub.s32 	%r83, %r43, %r62;
$L__BB1_2:
	setp.gt.s32 	%p3, %r44, %r5;
	sub.s32 	%r63, %r44, %r5;
	selp.b32 	%r12, %r63, 0, %p3;
	sub.s32 	%r64, %r45, %r12;
	setp.lt.s32 	%p4, %r2, %r9;
	sub.s32 	%r65, %r43, %r6;
	selp.b32 	%r13, %r64, %r65, %p4;
	setp.lt.s32 	%p5, %r46, 1;
	mov.f32 	%f125, 0f00000000;
	@%p5 bra 	$L__BB1_22;
	add.s32 	%r14, %r4, %r6;
	mul.lo.s32 	%r15, %r46, %r1;
	and.b32  	%r16, %r13, 15;
	and.b32  	%r17, %r13, 7;
	and.b32  	%r18, %r13, 2147483632;
	and.b32  	%r19, %r13, 3;
	neg.s32 	%r20, %r18;
	add.s64 	%rd3, %rd1, 32;
	max.s32 	%r67, %r44, %r5;
	sub.s32 	%r21, %r67, %r5;
	add.s64 	%rd4, %rd2, 32;
	mov.f32 	%f125, 0f00000000;
	mov.b32 	%r84, 0;
$L__BB1_4:
	setp.lt.s32 	%p6, %r83, 1;
	@%p6 bra 	$L__BB1_21;
	mul.lo.s32 	%r23, %r84, %r43;
	add.s32 	%r69, %r84, %r15;
	mad.lo.s32 	%r24, %r69, %r45, %r7;
	mov.b32 	%r85, 0;
$L__BB1_6:
	setp.lt.s32 	%p7, %r13, 1;
	@%p7 bra 	$L__BB1_20;
	setp.lt.u32 	%p8, %r13, 16;
	add.s32 	%r71, %r85, %r23;
	mad.lo.s32 	%r26, %r71, %r43, %r14;
	add.s32 	%r72, %r85, %r24;
	mul.lo.s32 	%r27, %r72, %r45;
	add.s32 	%r28, %r27, %r12;
	mov.b32 	%r90, 0;
	@%p8 bra 	$L__BB1_10;
	add.s32 	%r87, %r21, %r27;
	mov.u32 	%r86, %r26;
	mov.u32 	%r88, %r20;
$L__BB1_9:
	.pragma "nounroll";
	mul.wide.s32 	%rd11, %r87, 4;
	add.s64 	%rd12, %rd3, %rd11;
	mul.wide.s32 	%rd13, %r86, 4;
	add.s64 	%rd14, %rd4, %rd13;
	ld.global.f32 	%f24, [%rd14+-32];
	ld.global.f32 	%f25, [%rd12+-32];
	fma.rn.f32 	%f26, %f24, %f25, %f125;
	ld.global.f32 	%f27, [%rd14+-28];
	ld.global.f32 	%f28, [%rd12+-28];
	fma.rn.f32 	%f29, %f27, %f28, %f26;
	ld.global.f32 	%f30, [%rd14+-24];
	ld.global.f32 	%f31, [%rd12+-24];
	fma.rn.f32 	%f32, %f30, %f31, %f29;
	ld.global.f32 	%f33, [%rd14+-20];
	ld.global.f32 	%f34, [%rd12+-20];
	fma.rn.f32 	%f35, %f33, %f34, %f32;
	ld.global.f32 	%f36, [%rd14+-16];
	ld.global.f32 	%f37, [%rd12+-16];
	fma.rn.f32 	%f38, %f36, %f37, %f35;
	ld.global.f32 	%f39, [%rd14+-12];
	ld.global.f32 	%f40, [%rd12+-12];
	fma.rn.f32 	%f41, %f39, %f40, %f38;
	ld.global.f32 	%f42, [%rd14+-8];
	ld.global.f32 	%f43, [%rd12+-8];
	fma.rn.f32 	%f44, %f42, %f43, %f41;
	ld.global.f32 	%f45, [%rd14+-4];
	ld.global.f32 	%f46, [%rd12+-4];
	fma.rn.f32 	%f47, %f45, %f46, %f44;
	ld.global.f32 	%f48, [%rd14];
	ld.global.f32 	%f49, [%rd12];
	fma.rn.f32 	%f50, %f48, %f49, %f47;
	ld.global.f32 	%f51, [%rd14+4];
	ld.global.f32 	%f52, [%rd12+4];
	fma.rn.f32 	%f53, %f51, %f52, %f50;
	ld.global.f32 	%f54, [%rd14+8];
	ld.global.f32 	%f55, [%rd12+8];
	fma.rn.f32 	%f56, %f54, %f55, %f53;
	ld.global.f32 	%f57, [%rd14+12];
	ld.global.f32 	%f58, [%rd12+12];
	fma.rn.f32 	%f59, %f57, %f58, %f56;
	ld.global.f32 	%f60, [%rd14+16];
	ld.global.f32 	%f61, [%rd12+16];
	fma.rn.f32 	%f62, %f60, %f61, %f59;
	ld.global.f32 	%f63, [%rd14+20];
	ld.global.f32 	%f64, [%rd12+20];
	fma.rn.f32 	%f65, %f63, %f64, %f62;
	ld.global.f32 	%f66, [%rd14+24];
	ld.global.f32 	%f67, [%rd12+24];
	fma.rn.f32 	%f68, %f66, %f67, %f65;
	ld.global.f32 	%f69, [%rd14+28];
	ld.global.f32 	%f70, [%rd12+28];
	fma.rn.f32 	%f125, %f69, %f70, %f68;
	add.s32 	%r88, %r88, 16;
	add.s32 	%r87, %r87, 16;
	add.s32 	%r86, %r86, 16;
	setp.ne.s32 	%p9, %r88, 0;
	mov.u32 	%r90, %r18;
	@%p9 bra 	$L__BB1_9;
$L__BB1_10:
	setp.eq.s32 	%p10, %r16, 0;
	@%p10 bra 	$L__BB1_20;
	add.s32 	%r73, %r16, -1;
	setp.lt.u32 	%p11, %r73, 7;
	@%p11 bra 	$L__BB1_13;
	add.s32 	%r74, %r26, %r90;
	mul.wide.s32 	%rd15, %r74, 4;
	add.s64 	%rd16, %rd2, %rd15;
	ld.global.f32 	%f72, [%rd16];
	add.s32 	%r75, %r28, %r90;
	mul.wide.s32 	%rd17, %r75, 4;
	add.s64 	%rd18, %rd1, %rd17;
	ld.global.f32 	%f73, [%rd18];
	fma.rn.f32 	%f74, %f72, %f73, %f125;
	ld.global.f32 	%f75, [%rd16+4];
	ld.global.f32 	%f76, [%rd18+4];
	fma.rn.f32 	%f77, %f75, %f76, %f74;
	ld.global.f32 	%f78, [%rd16+8];
	ld.global.f32 	%f79, [%rd18+8];
	fma.rn.f32 	%f80, %f78, %f79, %f77;
	ld.global.f32 	%f81, [%rd16+12];
	ld.global.f32 	%f82, [%rd18+12];
	fma.rn.f32 	%f83, %f81, %f82, %f80;
	ld.global.f32 	%f84, [%rd16+16];
	ld.global.f32 	%f85, [%rd18+16];
	fma.rn.f32 	%f86, %f84, %f85, %f83;
	ld.global.f32 	%f87, [%rd16+20];
	ld.global.f32 	%f88, [%rd18+20];
	fma.rn.f32 	%f89, %f87, %f88, %f86;
	ld.global.f32 	%f90, [%rd16+24];
	ld.global.f32 	%f91, [%rd18+24];
	fma.rn.f32 	%f92, %f90, %f91, %f89;
	ld.global.f32 	%f93, [%rd16+28];
	ld.global.f32 	%f94, [%rd18+28];
	fma.rn.f32 	%f125, %f93, %f94, %f92;
	add.s32 	%r90, %r90, 8;
$L__BB1_13:
	setp.eq.s32 	%p12, %r17, 0;
	@%p12 bra 	$L__BB1_20;
	add.s32 	%r76, %r17, -1;
	setp.lt.u32 	%p13, %r76, 3;
	@%p13 bra 	$L__BB1_16;
	add.s32 	%r77, %r26, %r90;
	mul.wide.s32 	%rd19, %r77, 4;
	add.s64 	%rd20, %rd2, %rd19;
	ld.global.f32 	%f96, [%rd20];
	add.s32 	%r78, %r28, %r90;
	mul.wide.s32 	%rd21, %r78, 4;
	add.s64 	%rd22, %rd1, %rd21;
	ld.global.f32 	%f97, [%rd22];
	fma.rn.f32 	%f98, %f96, %f97, %f125;
	ld.global.f32 	%f99, [%rd20+4];
	ld.global.f32 	%f100, [%rd22+4];
	fma.rn.f32 	%f101, %f99, %f100, %f98;
	ld.global.f32 	%f102, [%rd20+8];
	ld.global.f32 	%f103, [%rd22+8];
	fma.rn.f32 	%f104, %f102, %f103, %f101;
	ld.global.f32 	%f105, [%rd20+12];
	ld.global.f32 	%f106, [%rd22+12];
	fma.rn.f32 	%f125, %f105, %f106, %f104;
	add.s32 	%r90, %r90, 4;
$L__BB1_16:
	setp.eq.s32 	%p14, %r19, 0;
	@%p14 bra 	$L__BB1_20;
	setp.eq.s32 	%p15, %r19, 1;
	add.s32 	%r79, %r26, %r90;
	mul.wide.s32 	%rd23, %r79, 4;
	add.s64 	%rd5, %rd2, %rd23;
	ld.global.f32 	%f107, [%rd5];
	add.s32 	%r80, %r28, %r90;
	mul.wide.s32 	%rd24, %r80, 4;
	add.s64 	%rd6, %rd1, %rd24;
	ld.global.f32 	%f108, [%rd6];
	fma.rn.f32 	%f125, %f107, %f108, %f125;
	@%p15 bra 	$L__BB1_20;
	setp.eq.s32 	%p16, %r19, 2;
	ld.global.f32 	%f109, [%rd5+4];
	ld.global.f32 	%f110, [%rd6+4];
	fma.rn.f32 	%f125, %f109, %f110, %f125;
	@%p16 bra 	$L__BB1_20;
	ld.global.f32 	%f111, [%rd5+8];
	ld.global.f32 	%f112, [%rd6+8];
	fma.rn.f32 	%f125, %f111, %f112, %f125;
$L__BB1_20:
	add.s32 	%r85, %r85, 1;
	setp.ne.s32 	%p17, %r85, %r83;
	@%p17 bra 	$L__BB1_6;
$L__BB1_21:
	add.s32 	%r84, %r84, 1;
	setp.ne.s32 	%p18, %r84, %r46;
	@%p18 bra 	$L__BB1_4;
$L__BB1_22:
	min.s32 	%r81, %r13, %r83;
	setp.lt.s32 	%p19, %r81, 1;
	@%p19 bra 	$L__BB1_26;
	setp.ne.s16 	%p20, %rs1, 1;
	@%p20 bra 	$L__BB1_25;
	ld.param.u64 	%rd31, [_Z8conv_jjbPfS_S_S_iiiiiibb_param_0];
	cvta.to.global.u64 	%rd25, %rd31;
	mul.wide.u32 	%rd26, %r1, 4;
	add.s64 	%rd27, %rd25, %rd26;
	ld.global.f32 	%f113, [%rd27];
	add.f32 	%f125, %f125, %f113;
$L__BB1_25:
	setp.eq.s16 	%p21, %rs2, 1;
	setp.lt.f32 	%p22, %f125, 0f00000000;
	selp.f32 	%f114, 0f00000000, %f125, %p22;
	selp.f32 	%f115, %f114, %f125, %p21;
	add.s32 	%r82, %r3, %r2;
	cvta.to.global.u64 	%rd28, %rd8;
	mul.wide.s32 	%rd29, %r82, 4;
	add.s64 	%rd30, %rd28, %rd29;
	st.global.f32 	[%rd30], %f115;
$L__BB1_26:
	ret;

}
	// .globl	_Z7max_jjbPfS_iiiii
.visible .entry _Z7max_jjbPfS_iiiii(
	.param .u64 .ptr .align 1 _Z7max_jjbPfS_iiiii_param_0,
	.param .u64 .ptr .align 1 _Z7max_jjbPfS_iiiii_param_1,
	.param .u32 _Z7max_jjbPfS_iiiii_param_2,
	.param .u32 _Z7max_jjbPfS_iiiii_param_3,
	.param .u32 _Z7max_jjbPfS_iiiii_param_4,
	.param .u32 _Z7max_jjbPfS_iiiii_param_5,
	.param .u32 _Z7max_jjbPfS_iiiii_param_6
)
{
	.reg .pred 	%p<48>;
	.reg .b32 	%r<69>;
	.reg .b32 	%f<87>;
	.reg .b64 	%rd<16>;

	ld.param.u64 	%rd5, [_Z7max_jjbPfS_iiiii_param_0];
	ld.param.u64 	%rd4, [_Z7max_jjbPfS_iiiii_param_1];
	ld.param.u32 	%r32, [_Z7max_jjbPfS_iiiii_param_2];
	ld.param.u32 	%r35, [_Z7max_jjbPfS_iiiii_param_3];
	ld.param.u32 	%r36, [_Z7max_jjbPfS_iiiii_param_4];
	ld.param.u32 	%r33, [_Z7max_jjbPfS_iiiii_param_5];
	ld.param.u32 	%r34, [_Z7max_jjbPfS_iiiii_param_6];
	cvta.to.global.u64 	%rd1, %rd5;
	mov.u32 	%r1, %ctaid.x;
	mov.u32 	%r37, %ctaid.y;
	mov.u32 	%r38, %ctaid.z;
	mov.u32 	%r39, %tid.x;
	mov.u32 	%r40, %tid.y;
	mov.u32 	%r41, %ntid.x;
	mad.lo.s32 	%r42, %r41, %r37, %r39;
	mov.u32 	%r43, %ntid.y;
	mad.lo.s32 	%r2, %r43, %r38, %r40;
	mad.lo.s32 	%r44, %r35, %r1, %r42;
	mul.lo.s32 	%r3, %r44, %r35;
	mul.lo.s32 	%r45, %r36, %r42;
	sub.s32 	%r46, %r45, %r33;
	mul.lo.s32 	%r47, %r46, %r32;
	max.s32 	%r4, %r47, 0;
	mul.lo.s32 	%r48, %r36, %r2;
	sub.s32 	%r49, %r48, %r33;
	max.s32 	%r5, %r49, 0;
	setp.lt.s32 	%p1, %r42, %r33;
	selp.b32 	%r50, %r33, 0, %p1;
	sub.s32 	%r62, %r34, %r50;
	sub.s32 	%r7, %r35, %r33;
	setp.lt.s32 	%p2, %r42, %r7;
	@%p2 bra 	$L__BB2_2;
	div.s32 	%r51, %r4, %r32;
	sub.s32 	%r62, %r32, %r51;
$L__BB2_2:
	setp.lt.s32 	%p3, %r2, %r33;
	selp.b32 	%r52, %r33, 0, %p3;
	sub.s32 	%r53, %r34, %r52;
	setp.lt.s32 	%p4, %r2, %r7;
	sub.s32 	%r54, %r32, %r5;
	selp.b32 	%r10, %r53, %r54, %p4;
	setp.lt.s32 	%p5, %r62, 1;
	mov.f32 	%f85, 0f00000000;
	@%p5 bra 	$L__BB2_20;
	mul.lo.s32 	%r11, %r32, %r1;
	add.s32 	%r12, %r4, %r5;
	and.b32  	%r13, %r10, 15;
	add.s32 	%r14, %r13, -1;
	and.b32  	%r15, %r10, 7;
	add.s32 	%r16, %r15, -1;
	and.b32  	%r17, %r10, 2147483632;
	and.b32  	%r18, %r10, 3;
	neg.s32 	%r19, %r17;
	add.s64 	%rd2, %rd1, 32;
	mov.f32 	%f85, 0f00000000;
	mov.b32 	%r63, 0;
$L__BB2_4:
	setp.lt.s32 	%p6, %r10, 1;
	@%p6 bra 	$L__BB2_19;
	setp.lt.u32 	%p7, %r10, 16;
	add.s32 	%r57, %r63, %r11;
	mad.lo.s32 	%r21, %r57, %r32, %r12;
	mov.b32 	%r67, 0;
	@%p7 bra 	$L__BB2_8;
	mov.u32 	%r64, %r21;
	mov.u32 	%r65, %r19;
$L__BB2_7:
	.pragma "nounroll";
	mul.wide.s32 	%rd6, %r64, 4;
	add.s64 	%rd7, %rd2, %rd6;
	ld.global.f32 	%f20, [%rd7+-32];
	setp.lt.f32 	%p8, %f85, %f20;
	selp.f32 	%f21, %f20, %f85, %p8;
	ld.global.f32 	%f22, [%rd7+-28];
	setp.lt.f32 	%p9, %f21, %f22;
	selp.f32 	%f23, %f22, %f21, %p9;
	ld.global.f32 	%f24, [%rd7+-24];
	setp.lt.f32 	%p10, %f23, %f24;
	selp.f32 	%f25, %f24, %f23, %p10;
	ld.global.f32 	%f26, [%rd7+-20];
	setp.lt.f32 	%p11, %f25, %f26;
	selp.f32 	%f27, %f26, %f25, %p11;
	ld.global.f32 	%f28, [%rd7+-16];
	setp.lt.f32 	%p12, %f27, %f28;
	selp.f32 	%f29, %f28, %f27, %p12;
	ld.global.f32 	%f30, [%rd7+-12];
	setp.lt.f32 	%p13, %f29, %f30;
	selp.f32 	%f31, %f30, %f29, %p13;
	ld.global.f32 	%f32, [%rd7+-8];
	setp.lt.f32 	%p14, %f31, %f32;
	selp.f32 	%f33, %f32, %f31, %p14;
	ld.global.f32 	%f34, [%rd7+-4];
	setp.lt.f32 	%p15, %f33, %f34;
	selp.f32 	%f35, %f34, %f33, %p15;
	ld.global.f32 	%f36, [%rd7];
	setp.lt.f32 	%p16, %f35, %f36;
	selp.f32 	%f37, %f36, %f35, %p16;
	ld.global.f32 	%f38, [%rd7+4];
	setp.lt.f32 	%p17, %f37, %f38;
	selp.f32 	%f39, %f38, %f37, %p17;
	ld.global.f32 	%f40, [%rd7+8];
	setp.lt.f32 	%p18, %f39, %f40;
	selp.f32 	%f41, %f40, %f39, %p18;
	ld.global.f32 	%f42, [%rd7+12];
	setp.lt.f32 	%p19, %f41, %f42;
	selp.f32 	%f43, %f42, %f41, %p19;
	ld.global.f32 	%f44, [%rd7+16];
	setp.lt.f32 	%p20, %f43, %f44;
	selp.f32 	%f45, %f44, %f43, %p20;
	ld.global.f32 	%f46, [%rd7+20];
	setp.lt.f32 	%p21, %f45, %f46;
	selp.f32 	%f47, %f46, %f45, %p21;
	ld.global.f32 	%f48, [%rd7+24];
	setp.lt.f32 	%p22, %f47, %f48;
	selp.f32 	%f49, %f48, %f47, %p22;
	ld.global.f32 	%f50, [%rd7+28];
	setp.lt.f32 	%p23, %f49, %f50;
	selp.f32 	%f85, %f50, %f49, %p23;
	add.s32 	%r65, %r65, 16;
	add.s32 	%r64, %r64, 16;
	setp.ne.s32 	%p24, %r65, 0;
	mov.u32 	%r67, %r17;
	@%p24 bra 	$L__BB2_7;
$L__BB2_8:
	setp.eq.s32 	%p25, %r13, 0;
	@%p25 bra 	$L__BB2_19;
	setp.lt.u32 	%p26, %r14, 7;
	@%p26 bra 	$L__BB2_11;
	add.s32 	%r58, %r21, %r67;
	mul.wide.s32 	%rd8, %r58, 4;
	add.s64 	%rd9, %rd1, %rd8;
	ld.global.f32 	%f52, [%rd9];
	setp.lt.f32 	%p27, %f85, %f52;
	selp.f32 	%f53, %f52, %f85, %p27;
	ld.global.f32 	%f54, [%rd9+4];
	setp.lt.f32 	%p28, %f53, %f54;
	selp.f32 	%f55, %f54, %f53, %p28;
	ld.global.f32 	%f56, [%rd9+8];
	setp.lt.f32 	%p29, %f55, %f56;
	selp.f32 	%f57, %f56, %f55, %p29;
	ld.global.f32 	%f58, [%rd9+12];
	setp.lt.f32 	%p30, %f57, %f58;
	selp.f32 	%f59, %f58, %f57, %p30;
	ld.global.f32 	%f60, [%rd9+16];
	setp.lt.f32 	%p31, %f59, %f60;
	selp.f32 	%f61, %f60, %f59, %p31;
	ld.global.f32 	%f62, [%rd9+20];
	setp.lt.f32 	%p32, %f61, %f62;
	selp.f32 	%f63, %f62, %f61, %p32;
	ld.global.f32 	%f64, [%rd9+24];
	setp.lt.f32 	%p33, %f63, %f64;
	selp.f32 	%f65, %f64, %f63, %p33;
	ld.global.f32 	%f66, [%rd9+28];
	setp.lt.f32 	%p34, %f65, %f66;
	selp.f32 	%f85, %f66, %f65, %p34;
	add.s32 	%r67, %r67, 8;
$L__BB2_11:
	setp.eq.s32 	%p35, %r15, 0;
	@%p35 bra 	$L__BB2_19;
	setp.lt.u32 	%p36, %r16, 3;
	@%p36 bra 	$L__BB2_14;
	add.s32 	%r59, %r21, %r67;
	mul.wide.s32 	%rd10, %r59, 4;
	add.s64 	%rd11, %rd1, %rd10;
	ld.global.f32 	%f68, [%rd11];
	setp.lt.f32 	%p37, %f85, %f68;
	selp.f32 	%f69, %f68, %f85, %p37;
	ld.global.f32 	%f70, [%rd11+4];
	setp.lt.f32 	%p38, %f69, %f70;
	selp.f32 	%f71, %f70, %f69, %p38;
	ld.global.f32 	%f72, [%rd11+8];
	setp.lt.f32 	%p39, %f71, %f72;
	selp.f32 	%f73, %f72, %f71, %p39;
	ld.global.f32 	%f74, [%rd11+12];
	setp.lt.f32 	%p40, %f73, %f74;
	selp.f32 	%f85, %f74, %f73, %p40;
	add.s32 	%r67, %r67, 4;
$L__BB2_14:
	setp.eq.s32 	%p41, %r18, 0;
	@%p41 bra 	$L__BB2_19;
	setp.eq.s32 	%p42, %r18, 1;
	add.s32 	%r60, %r21, %r67;
	mul.wide.s32 	%rd12, %r60, 4;
	add.s64 	%rd3, %rd1, %rd12;
	ld.global.f32 	%f75, [%rd3];
	setp.lt.f32 	%p43, %f85, %f75;
	selp.f32 	%f85, %f75, %f85, %p43;
	@%p42 bra 	$L__BB2_19;
	setp.eq.s32 	%p44, %r18, 2;
	ld.global.f32 	%f76, [%rd3+4];
	setp.lt.f32 	%p45, %f85, %f76;
	selp.f32 	%f85, %f76, %f85, %p45;
	@%p44 bra 	$L__BB2_19;
	ld.global.f32 	%f14, [%rd3+8];
	setp.geu.f32 	%p46, %f85, %f14;
	@%p46 bra 	$L__BB2_19;
	mov.f32 	%f85, %f14;
$L__BB2_19:
	add.s32 	%r63, %r63, 1;
	setp.ne.s32 	%p47, %r63, %r62;
	@%p47 bra 	$L__BB2_4;
$L__BB2_20:
	cvta.to.global.u64 	%rd13, %rd4;
	add.s32 	%r61, %r3, %r2;
	mul.wide.s32 	%rd14, %r61, 4;
	add.s64 	%rd15, %rd13, %rd14;
	st.global.f32 	[%rd15], %f85;
	ret;

}
	// .globl	_Z13batchnorm_jjbPfS_S_S_S_S_ib
.visible .entry _Z13batchnorm_jjbPfS_S_S_S_S_ib(
	.param .u64 .ptr .align 1 _Z13batchnorm_jjbPfS_S_S_S_S_ib_param_0,
	.param .u64 .ptr .align 1 _Z13batchnorm_jjbPfS_S_S_S_S_ib_param_1,
	.param .u64 .ptr .align 1 _Z13batchnorm_jjbPfS_S_S_S_S_ib_param_2,
	.param .u64 .ptr .align 1 _Z13batchnorm_jjbPfS_S_S_S_S_ib_param_3,
	.param .u64 .ptr .align 1 _Z13batchnorm_jjbPfS_S_S_S_S_ib_param_4,
	.param .u64 .ptr .align 1 _Z13batchnorm_jjbPfS_S_S_S_S_ib_param_5,
	.param .u32 _Z13batchnorm_jjbPfS_S_S_S_S_ib_param_6,
	.param .u8 _Z13batchnorm_jjbPfS_S_S_S_S_ib_param_7
)
{
	.reg .pred 	%p<3>;
	.reg .b16 	%rs<2>;
	.reg .b32 	%r<13>;
	.reg .b32 	%f<11>;
	.reg .b64 	%rd<21>;
	.reg .b64 	%fd<9>;

	ld.param.u64 	%rd1, [_Z13batchnorm_jjbPfS_S_S_S_S_ib_param_0];
	ld.param.u64 	%rd2, [_Z13batchnorm_jjbPfS_S_S_S_S_ib_param_1];
	ld.param.u64 	%rd3, [_Z13batchnorm_jjbPfS_S_S_S_S_ib_param_2];
	ld.param.u64 	%rd4, [_Z13batchnorm_jjbPfS_S_S_S_S_ib_param_3];
	ld.param.u64 	%rd5, [_Z13batchnorm_jjbPfS_S_S_S_S_ib_param_4];
	ld.param.u64 	%rd6, [_Z13batchnorm_jjbPfS_S_S_S_S_ib_param_5];
	ld.param.u32 	%r1, [_Z13batchnorm_jjbPfS_S_S_S_S_ib_param_6];
	ld.param.s8 	%rs1, [_Z13batchnorm_jjbPfS_S_S_S_S_ib_param_7];
	cvta.to.global.u64 	%rd7, %rd2;
	cvta.to.global.u64 	%rd8, %rd6;
	cvta.to.global.u64 	%rd9, %rd5;
	cvta.to.global.u64 	%rd10, %rd4;
	cvta.to.global.u64 	%rd11, %rd3;
	cvta.to.global.u64 	%rd12, %rd1;
	mov.u32 	%r2, %ctaid.x;
	mov.u32 	%r3, %ctaid.y;
	mov.u32 	%r4, %ctaid.z;
	mov.u32 	%r5, %tid.x;
	mov.u32 	%r6, %tid.y;
	mov.u32 	%r7, %ntid.x;
	mad.lo.s32 	%r8, %r7, %r3, %r5;
	mov.u32 	%r9, %ntid.y;
	mad.lo.s32 	%r10, %r9, %r4, %r6;
	mad.lo.s32 	%r11, %r1, %r2, %r8;
	mad.lo.s32 	%r12, %r11, %r1, %r10;
	mul.wide.s32 	%rd13, %r12, 4;
	add.s64 	%rd14, %rd12, %rd13;
	ld.global.f32 	%f1, [%rd14];
	mul.wide.u32 	%rd15, %r2, 4;
	add.s64 	%rd16, %rd11, %rd15;
	ld.global.f32 	%f2, [%rd16];
	sub.f32 	%f3, %f1, %f2;
	cvt.f64.f32 	%fd1, %f3;
	add.s64 	%rd17, %rd10, %rd15;
	ld.global.f32 	%f4, [%rd17];
	cvt.f64.f32 	%fd2, %f4;
	add.f64 	%fd3, %fd2, 0d3EE4F8B588E368F1;
	sqrt.rn.f64 	%fd4, %fd3;
	div.rn.f64 	%fd5, %fd1, %fd4;
	add.s64 	%rd18, %rd9, %rd15;
	ld.global.f32 	%f5, [%rd18];
	cvt.f64.f32 	%fd6, %f5;
	add.s64 	%rd19, %rd8, %rd15;
	ld.global.f32 	%f6, [%rd19];
	cvt.f64.f32 	%fd7, %f6;
	fma.rn.f64 	%fd8, %fd5, %fd6, %fd7;
	cvt.rn.f32.f64 	%f7, %fd8;
	setp.eq.s16 	%p1, %rs1, 1;
	setp.lt.f32 	%p2, %f7, 0f00000000;
	selp.f32 	%f9, 0f00000000, %f7, %p2;
	selp.f32 	%f10, %f9, %f7, %p1;
	add.s64 	%rd20, %rd7, %rd13;
	st.global.f32 	[%rd20], %f10;
	ret;

}
	// .globl	_Z11basic_blockPfS_S_ib
.visible .entry _Z11basic_blockPfS_S_ib(
	.param .u64 .ptr .align 1 _Z11basic_blockPfS_S_ib_param_0,
	.param .u64 .ptr .align 1 _Z11basic_blockPfS_S_ib_param_1,
	.param .u64 .ptr .align 1 _Z11basic_blockPfS_S_ib_param_2,
	.param .u32 _Z11basic_blockPfS_S_ib_param_3,
	.param .u8 _Z11basic_blockPfS_S_ib_param_4
)
{
	.reg .pred 	%p<3>;
	.reg .b16 	%rs<2>;
	.reg .b32 	%r<13>;
	.reg .b32 	%f<7>;
	.reg .b64 	%rd<11>;

	ld.param.u64 	%rd1, [_Z11basic_blockPfS_S_ib_param_0];
	ld.param.u64 	%rd2, [_Z11basic_blockPfS_S_ib_param_1];
	ld.param.u64 	%rd3, [_Z11basic_blockPfS_S_ib_param_2];
	ld.param.u32 	%r1, [_Z11basic_blockPfS_S_ib_param_3];
	ld.param.s8 	%rs1, [_Z11basic_blockPfS_S_ib_param_4];
	cvta.to.global.u64 	%rd4, %rd3;
	cvta.to.global.u64 	%rd5, %rd2;
	cvta.to.global.u64 	%rd6, %rd1;
	mov.u32 	%r2, %ctaid.x;
	mov.u32 	%r3, %ctaid.y;
	mov.u32 	%r4, %ctaid.z;
	mov.u32 	%r5, %tid.x;
	mov.u32 	%r6, %tid.y;
	mov.u32 	%r7, %ntid.x;
	mad.lo.s32 	%r8, %r7, %r3, %r5;
	mov.u32 	%r9, %ntid.y;
	mad.lo.s32 	%r10, %r9, %r4, %r6;
	mad.lo.s32 	%r11, %r1, %r2, %r8;
	mad.lo.s32 	%r12, %r11, %r1, %r10;
	mul.wide.s32 	%rd7, %r12, 4;
	add.s64 	%rd8, %rd6, %rd7;
	ld.global.f32 	%f1, [%rd8];
	add.s64 	%rd9, %rd5, %rd7;
	ld.global.f32 	%f2, [%rd9];
	add.f32 	%f3, %f1, %f2;
	setp.eq.s16 	%p1, %rs1, 1;
	setp.lt.f32 	%p2, %f3, 0f00000000;
	selp.f32 	%f5, 0f00000000, %f3, %p2;
	selp.f32 	%f6, %f5, %f3, %p1;
	add.s64 	%rd10, %rd4, %rd7;
	st.global.f32 	[%rd10], %f6;
	ret;

}
	// .globl	_Z13globalavg_jjbPfS_i
.visible .entry _Z13globalavg_jjbPfS_i(
	.param .u64 .ptr .align 1 _Z13globalavg_jjbPfS_i_param_0,
	.param .u64 .ptr .align 1 _Z13globalavg_jjbPfS_i_param_1,
	.param .u32 _Z13globalavg_jjbPfS_i_param_2
)
{
	.reg .pred 	%p<12>;
	.reg .b32 	%r<36>;
	.reg .b32 	%f<90>;
	.reg .b64 	%rd<16>;

	ld.param.u64 	%rd5, [_Z13globalavg_jjbPfS_i_param_0];
	ld.param.u64 	%rd4, [_Z13globalavg_jjbPfS_i_param_1];
	ld.param.u32 	%r22, [_Z13globalavg_jjbPfS_i_param_2];
	cvta.to.global.u64 	%rd1, %rd5;
	mov.u32 	%r1, %ctaid.x;
	setp.lt.s32 	%p1, %r22, 1;
	mov.f32 	%f88, 0f00000000;
	@%p1 bra 	$L__BB5_16;
	mul.lo.s32 	%r2, %r22, %r1;
	and.b32  	%r3, %r22, 15;
	add.s32 	%r4, %r3, -1;
	and.b32  	%r5, %r22, 7;
	add.s32 	%r6, %r5, -1;
	and.b32  	%r7, %r22, 2147483632;
	and.b32  	%r8, %r22, 3;
	neg.s32 	%r9, %r7;
	add.s64 	%rd2, %rd1, 32;
	mov.f32 	%f88, 0f00000000;
	mov.b32 	%r30, 0;
$L__BB5_2:
	setp.lt.u32 	%p2, %r22, 16;
	add.s32 	%r25, %r30, %r2;
	mul.lo.s32 	%r11, %r25, %r22;
	mov.b32 	%r34, 0;
	@%p2 bra 	$L__BB5_5;
	mov.u32 	%r31, %r11;
	mov.u32 	%r32, %r9;
$L__BB5_4:
	.pragma "nounroll";
	mul.wide.s32 	%rd6, %r31, 4;
	add.s64 	%rd7, %rd2, %rd6;
	ld.global.f32 	%f20, [%rd7+-32];
	add.f32 	%f21, %f88, %f20;
	ld.global.f32 	%f22, [%rd7+-28];
	add.f32 	%f23, %f21, %f22;
	ld.global.f32 	%f24, [%rd7+-24];
	add.f32 	%f25, %f23, %f24;
	ld.global.f32 	%f26, [%rd7+-20];
	add.f32 	%f27, %f25, %f26;
	ld.global.f32 	%f28, [%rd7+-16];
	add.f32 	%f29, %f27, %f28;
	ld.global.f32 	%f30, [%rd7+-12];
	add.f32 	%f31, %f29, %f30;
	ld.global.f32 	%f32, [%rd7+-8];
	add.f32 	%f33, %f31, %f32;
	ld.global.f32 	%f34, [%rd7+-4];
	add.f32 	%f35, %f33, %f34;
	ld.global.f32 	%f36, [%rd7];
	add.f32 	%f37, %f35, %f36;
	ld.global.f32 	%f38, [%rd7+4];
	add.f32 	%f39, %f37, %f38;
	ld.global.f32 	%f40, [%rd7+8];
	add.f32 	%f41, %f39, %f40;
	ld.global.f32 	%f42, [%rd7+12];
	add.f32 	%f43, %f41, %f42;
	ld.global.f32 	%f44, [%rd7+16];
	add.f32 	%f45, %f43, %f44;
	ld.global.f32 	%f46, [%rd7+20];
	add.f32 	%f47, %f45, %f46;
	ld.global.f32 	%f48, [%rd7+24];
	add.f32 	%f49, %f47, %f48;
	ld.global.f32 	%f50, [%rd7+28];
	add.f32 	%f88, %f49, %f50;
	add.s32 	%r32, %r32, 16;
	add.s32 	%r31, %r31, 16;
	setp.ne.s32 	%p3, %r32, 0;
	mov.u32 	%r34, %r7;
	@%p3 bra 	$L__BB5_4;
$L__BB5_5:
	setp.eq.s32 	%p4, %r3, 0;
	@%p4 bra 	$L__BB5_15;
	setp.lt.u32 	%p5, %r4, 7;
	@%p5 bra 	$L__BB5_8;
	add.s32 	%r26, %r34, %r11;
	mul.wide.s32 	%rd8, %r26, 4;
	add.s64 	%rd9, %rd1, %rd8;
	ld.global.f32 	%f52, [%rd9];
	add.f32 	%f53, %f88, %f52;
	ld.global.f32 	%f54, [%rd9+4];
	add.f32 	%f55, %f53, %f54;
	ld.global.f32 	%f56, [%rd9+8];
	add.f32 	%f57, %f55, %f56;
	ld.global.f32 	%f58, [%rd9+12];
	add.f32 	%f59, %f57, %f58;
	ld.global.f32 	%f60, [%rd9+16];
	add.f32 	%f61, %f59, %f60;
	ld.global.f32 	%f62, [%rd9+20];
	add.f32 	%f63, %f61, %f62;
	ld.global.f32 	%f64, [%rd9+24];
	add.f32 	%f65, %f63, %f64;
	ld.global.f32 	%f66, [%rd9+28];
	add.f32 	%f88, %f65, %f66;
	add.s32 	%r34, %r34, 8;
$L__BB5_8:
	setp.eq.s32 	%p6, %r5, 0;
	@%p6 bra 	$L__BB5_15;
	setp.lt.u32 	%p7, %r6, 3;
	@%p7 bra 	$L__BB5_11;
	add.s32 	%r27, %r34, %r11;
	mul.wide.s32 	%rd10, %r27, 4;
	add.s64 	%rd11, %rd1, %rd10;
	ld.global.f32 	%f68, [%rd11];
	add.f32 	%f69, %f88, %f68;
	ld.global.f32 	%f70, [%rd11+4];
	add.f32 	%f71, %f69, %f70;
	ld.global.f32 	%f72, [%rd11+8];
	add.f32 	%f73, %f71, %f72;
	ld.global.f32 	%f74, [%rd11+12];
	add.f32 	%f88, %f73, %f74;
	add.s32 	%r34, %r34, 4;
$L__BB5_11:
	setp.eq.s32 	%p8, %r8, 0;
	@%p8 bra 	$L__BB5_15;
	setp.eq.s32 	%p9, %r8, 1;
	add.s32 	%r28, %r34, %r11;
	mul.wide.s32 	%rd12, %r28, 4;
	add.s64 	%rd3, %rd1, %rd12;
	ld.global.f32 	%f75, [%rd3];
	add.f32 	%f88, %f88, %f75;
	@%p9 bra 	$L__BB5_15;
	setp.eq.s32 	%p10, %r8, 2;
	ld.global.f32 	%f76, [%rd3+4];
	add.f32 	%f88, %f88, %f76;
	@%p10 bra 	$L__BB5_15;
	ld.global.f32 	%f77, [%rd3+8];
	add.f32 	%f88, %f88, %f77;
$L__BB5_15:
	add.s32 	%r30, %r30, 1;
	setp.ne.s32 	%p11, %r30, %r22;
	@%p11 bra 	$L__BB5_2;
$L__BB5_16:
	cvta.to.global.u64 	%rd13, %rd4;
	mul.lo.s32 	%r29, %r22, %r22;
	cvt.rn.f32.u32 	%f78, %r29;
	div.rn.f32 	%f79, %f88, %f78;
	mul.wide.u32 	%rd14, %r1, 4;
	add.s64 	%rd15, %rd13, %rd14;
	st.global.f32 	[%rd15], %f79;
	ret;

}
	// .globl	_Z6fc_jjbPfS_S_S_ib
.visible .entry _Z6fc_jjbPfS_S_S_ib(
	.param .u64 .ptr .align 1 _Z6fc_jjbPfS_S_S_ib_param_0,
	.param .u64 .ptr .align 1 _Z6fc_jjbPfS_S_S_ib_param_1,
	.param .u64 .ptr .align 1 _Z6fc_jjbPfS_S_S_ib_param_2,
	.param .u64 .ptr .align 1 _Z6fc_jjbPfS_S_S_ib_param_3,
	.param .u32 _Z6fc_jjbPfS_S_S_ib_param_4,
	.param .u8 _Z6fc_jjbPfS_S_S_ib_param_5
)
{
	.reg .pred 	%p<12>;
	.reg .b16 	%rs<2>;
	.reg .b32 	%r<28>;
	.reg .b32 	%f<117>;
	.reg .b64 	%rd<50>;

	ld.param.u64 	%rd15, [_Z6fc_jjbPfS_S_S_ib_param_0];
	ld.param.u64 	%rd17, [_Z6fc_jjbPfS_S_S_ib_param_1];
	ld.param.u64 	%rd18, [_Z6fc_jjbPfS_S_S_ib_param_2];
	ld.param.u64 	%rd16, [_Z6fc_jjbPfS_S_S_ib_param_3];
	ld.param.u32 	%r18, [_Z6fc_jjbPfS_S_S_ib_param_4];
	ld.param.s8 	%rs1, [_Z6fc_jjbPfS_S_S_ib_param_5];
	cvta.to.global.u64 	%rd1, %rd18;
	cvta.to.global.u64 	%rd2, %rd17;
	mov.u32 	%r1, %ctaid.x;
	mul.lo.s32 	%r2, %r18, %r1;
	setp.lt.s32 	%p1, %r18, 1;
	mov.f32 	%f116, 0f00000000;
	@%p1 bra 	$L__BB6_13;
	and.b32  	%r3, %r18, 15;
	setp.lt.u32 	%p2, %r18, 16;
	mov.f32 	%f116, 0f00000000;
	mov.b32 	%r25, 0;
	@%p2 bra 	$L__BB6_4;
	and.b32  	%r25, %r18, 2147483632;
	neg.s32 	%r23, %r25;
	add.s64 	%rd47, %rd2, 32;
	mul.wide.u32 	%rd19, %r2, 4;
	add.s64 	%rd20, %rd19, %rd1;
	add.s64 	%rd46, %rd20, 32;
	mov.f32 	%f116, 0f00000000;
$L__BB6_3:
	.pragma "nounroll";
	ld.global.f32 	%f18, [%rd47+-32];
	ld.global.f32 	%f19, [%rd46+-32];
	fma.rn.f32 	%f20, %f18, %f19, %f116;
	ld.global.f32 	%f21, [%rd47+-28];
	ld.global.f32 	%f22, [%rd46+-28];
	fma.rn.f32 	%f23, %f21, %f22, %f20;
	ld.global.f32 	%f24, [%rd47+-24];
	ld.global.f32 	%f25, [%rd46+-24];
	fma.rn.f32 	%f26, %f24, %f25, %f23;
	ld.global.f32 	%f27, [%rd47+-20];
	ld.global.f32 	%f28, [%rd46+-20];
	fma.rn.f32 	%f29, %f27, %f28, %f26;
	ld.global.f32 	%f30, [%rd47+-16];
	ld.global.f32 	%f31, [%rd46+-16];
	fma.rn.f32 	%f32, %f30, %f31, %f29;
	ld.global.f32 	%f33, [%rd47+-12];
	ld.global.f32 	%f34, [%rd46+-12];
	fma.rn.f32 	%f35, %f33, %f34, %f32;
	ld.global.f32 	%f36, [%rd47+-8];
	ld.global.f32 	%f37, [%rd46+-8];
	fma.rn.f32 	%f38, %f36, %f37, %f35;
	ld.global.f32 	%f39, [%rd47+-4];
	ld.global.f32 	%f40, [%rd46+-4];
	fma.rn.f32 	%f41, %f39, %f40, %f38;
	ld.global.f32 	%f42, [%rd47];
	ld.global.f32 	%f43, [%rd46];
	fma.rn.f32 	%f44, %f42, %f43, %f41;
	ld.global.f32 	%f45, [%rd47+4];
	ld.global.f32 	%f46, [%rd46+4];
	fma.rn.f32 	%f47, %f45, %f46, %f44;
	ld.global.f32 	%f48, [%rd47+8];
	ld.global.f32 	%f49, [%rd46+8];
	fma.rn.f32 	%f50, %f48, %f49, %f47;
	ld.global.f32 	%f51, [%rd47+12];
	ld.global.f32 	%f52, [%rd46+12];
	fma.rn.f32 	%f53, %f51, %f52, %f50;
	ld.global.f32 	%f54, [%rd47+16];
	ld.global.f32 	%f55, [%rd46+16];
	fma.rn.f32 	%f56, %f54, %f55, %f53;
	ld.global.f32 	%f57, [%rd47+20];
	ld.global.f32 	%f58, [%rd46+20];
	fma.rn.f32 	%f59, %f57, %f58, %f56;
	ld.global.f32 	%f60, [%rd47+24];
	ld.global.f32 	%f61, [%rd46+24];
	fma.rn.f32 	%f62, %f60, %f61, %f59;
	ld.global.f32 	%f63, [%rd47+28];
	ld.global.f32 	%f64, [%rd46+28];
	fma.rn.f32 	%f116, %f63, %f64, %f62;
	add.s32 	%r23, %r23, 16;
	add.s64 	%rd47, %rd47, 64;
	add.s64 	%rd46, %rd46, 64;
	setp.ne.s32 	%p3, %r23, 0;
	@%p3 bra 	$L__BB6_3;
$L__BB6_4:
	setp.eq.s32 	%p4, %r3, 0;
	@%p4 bra 	$L__BB6_13;
	and.b32  	%r9, %r18, 7;
	setp.lt.u32 	%p5, %r3, 8;
	@%p5 bra 	$L__BB6_7;
	cvt.u64.u32 	%rd21, %r25;
	mul.wide.u32 	%rd22, %r25, 4;
	add.s64 	%rd23, %rd2, %rd22;
	ld.global.f32 	%f66, [%rd23];
	add.s32 	%r20, %r25, %r2;
	mul.wide.u32 	%rd24, %r20, 4;
	add.s64 	%rd25, %rd1, %rd24;
	ld.global.f32 	%f67, [%rd25];
	fma.rn.f32 	%f68, %f66, %f67, %f116;
	ld.global.f32 	%f69, [%rd23+4];
	cvt.u64.u32 	%rd26, %r2;
	add.s64 	%rd27, %rd21, %rd26;
	shl.b64 	%rd28, %rd27, 2;
	add.s64 	%rd29, %rd1, %rd28;
	ld.global.f32 	%f70, [%rd29+4];
	fma.rn.f32 	%f71, %f69, %f70, %f68;
	ld.global.f32 	%f72, [%rd23+8];
	ld.global.f32 	%f73, [%rd29+8];
	fma.rn.f32 	%f74, %f72, %f73, %f71;
	ld.global.f32 	%f75, [%rd23+12];
	ld.global.f32 	%f76, [%rd29+12];
	fma.rn.f32 	%f77, %f75, %f76, %f74;
	ld.global.f32 	%f78, [%rd23+16];
	ld.global.f32 	%f79, [%rd29+16];
	fma.rn.f32 	%f80, %f78, %f79, %f77;
	ld.global.f32 	%f81, [%rd23+20];
	ld.global.f32 	%f82, [%rd29+20];
	fma.rn.f32 	%f83, %f81, %f82, %f80;
	ld.global.f32 	%f84, [%rd23+24];
	ld.global.f32 	%f85, [%rd29+24];
	fma.rn.f32 	%f86, %f84, %f85, %f83;
	ld.global.f32 	%f87, [%rd23+28];
	ld.global.f32 	%f88, [%rd29+28];
	fma.rn.f32 	%f116, %f87, %f88, %f86;
	add.s32 	%r25, %r25, 8;
$L__BB6_7:
	setp.eq.s32 	%p6, %r9, 0;
	@%p6 bra 	$L__BB6_13;
	and.b32  	%r12, %r18, 3;
	setp.lt.u32 	%p7, %r9, 4;
	@%p7 bra 	$L__BB6_10;
	cvt.u64.u32 	%rd30, %r25;
	mul.wide.u32 	%rd31, %r25, 4;
	add.s64 	%rd32, %rd2, %rd31;
	ld.global.f32 	%f90, [%rd32];
	add.s32 	%r21, %r25, %r2;
	mul.wide.u32 	%rd33, %r21, 4;
	add.s64 	%rd34, %rd1, %rd33;
	ld.global.f32 	%f91, [%rd34];
	fma.rn.f32 	%f92, %f90, %f91, %f116;
	ld.global.f32 	%f93, [%rd32+4];
	cvt.u64.u32 	%rd35, %r2;
	add.s64 	%rd36, %rd30, %rd35;
	shl.b64 	%rd37, %rd36, 2;
	add.s64 	%rd38, %rd1, %rd37;
	ld.global.f32 	%f94, [%rd38+4];
	fma.rn.f32 	%f95, %f93, %f94, %f92;
	ld.global.f32 	%f96, [%rd32+8];
	ld.global.f32 	%f97, [%rd38+8];
	fma.rn.f32 	%f98, %f96, %f97, %f95;
	ld.global.f32 	%f99, [%rd32+12];
	ld.global.f32 	%f100, [%rd38+12];
	fma.rn.f32 	%f116, %f99, %f100, %f98;
	add.s32 	%r25, %r25, 4;
$L__BB6_10:
	setp.eq.s32 	%p8, %r12, 0;
	@%p8 bra 	$L__BB6_13;
	add.s32 	%r22, %r25, %r2;
	mul.wide.u32 	%rd39, %r22, 4;
	add.s64 	%rd49, %rd1, %rd39;
	mul.wide.u32 	%rd40, %r25, 4;
	add.s64 	%rd48, %rd2, %rd40;
	neg.s32 	%r27, %r12;
$L__BB6_12:
	.pragma "nounroll";
	ld.global.f32 	%f101, [%rd48];
	ld.global.f32 	%f102, [%rd49];
	fma.rn.f32 	%f116, %f101, %f102, %f116;
	add.s64 	%rd49, %rd49, 4;
	add.s64 	%rd48, %rd48, 4;
	add.s32 	%r27, %r27, 1;
	setp.ne.s32 	%p9, %r27, 0;
	@%p9 bra 	$L__BB6_12;
$L__BB6_13:
	cvta.to.global.u64 	%rd41, %rd15;
	cvta.to.global.u64 	%rd42, %rd16;
	mul.wide.u32 	%rd43, %r1, 4;
	add.s64 	%rd44, %rd41, %rd43;
	ld.global.f32 	%f103, [%rd44];
	add.f32 	%f104, %f116, %f103;
	setp.eq.s16 	%p10, %rs1, 1;
	setp.lt.f32 	%p11, %f104, 0f00000000;
	selp.f32 	%f106, 0f00000000, %f104, %p11;
	selp.f32 	%f107, %f106, %f104, %p10;
	add.s64 	%rd45, %rd42, %rd43;
	st.global.f32 	[%rd45], %f107;
	ret;

}


// ===== COMPILED SASS (sm_100) =====

	.target	sm_100

	.elftype	@"ET_EXEC"


//--------------------- .note.nv.tkinfo           --------------------------
	.section	.note.nv.tkinfo,"",@"SHT_NOTE"
	.sectionflags	@"SHF_NOTE_NV_TKINFO"
	.tkinfo
        /*0018*/ 	.word	0x00000002
        /*0030*/ 	.string	""
        /*0030*/ 	.string	"ptxas"
        /*0030*/ 	.string	"Cuda compilation tools, release 13.0, V13.0.88"
        /*0030*/ 	.string	"Build cuda_13.0.r13.0/compiler.36424714_0"
        /*0030*/ 	.string	"-arch sm_100 -m 64 "



//--------------------- .note.nv.cuinfo           --------------------------
	.section	.note.nv.cuinfo,"",@"SHT_NOTE"
	.sectionflags	@"SHF_NOTE_NV_CUINFO"
        /*0018*/ 	.short	0x0002
        /*001a*/ 	.short	0x0064
        /*001c*/ 	.short	0x0082
	.zero		2


//--------------------- .nv.info                  --------------------------
	.section	.nv.info,"",@"SHT_CUDA_INFO"
	.align	4


	//----- nvinfo : EIATTR_REGCOUNT
	.align		4
        /*0000*/ 	.byte	0x04, 0x2f
        /*0002*/ 	.short	(.L_1 - .L_0)
	.align		4
.L_0:
        /*0004*/ 	.word	index@(_Z9first_jjbPfS_S_S_iiiiiibb)
        /*0008*/ 	.word	0x00000038


	//----- nvinfo : EIATTR_FRAME_SIZE
	.align		4
.L_1:
        /*000c*/ 	.byte	0x04, 0x11
        /*000e*/ 	.short	(.L_3 - .L_2)
	.align		4
.L_2:
        /*0010*/ 	.word	index@(_Z9first_jjbPfS_S_S_iiiiiibb)
        /*0014*/ 	.word	0x00000000


	//----- nvinfo : EIATTR_REGCOUNT
	.align		4
.L_3:
        /*0018*/ 	.byte	0x04, 0x2f
        /*001a*/ 	.short	(.L_5 - .L_4)
	.align		4
.L_4:
        /*001c*/ 	.word	index@(_Z8conv_jjbPfS_S_S_iiiiiibb)
        /*0020*/ 	.word	0x00000020


	//----- nvinfo : EIATTR_FRAME_SIZE
	.align		4
.L_5:
        /*0024*/ 	.byte	0x04, 0x11
        /*0026*/ 	.short	(.L_7 - .L_6)
	.align		4
.L_6:
        /*0028*/ 	.word	index@(_Z8conv_jjbPfS_S_S_iiiiiibb)
        /*002c*/ 	.word	0x00000000


	//----- nvinfo : EIATTR_REGCOUNT
	.align		4
.L_7:
        /*0030*/ 	.byte	0x04, 0x2f
        /*0032*/ 	.short	(.L_9 - .L_8)
	.align		4
.L_8:
        /*0034*/ 	.word	index@(_Z7max_jjbPfS_iiiii)
        /*0038*/ 	.word	0x00000020


	//----- nvinfo : EIATTR_FRAME_SIZE
	.align		4
.L_9:
        /*003c*/ 	.byte	0x04, 0x11
        /*003e*/ 	.short	(.L_11 - .L_10)
	.align		4
.L_10:
        /*0040*/ 	.word	index@(_Z7max_jjbPfS_iiiii)
        /*0044*/ 	.word	0x00000000


	//----- nvinfo : EIATTR_REGCOUNT
	.align		4
.L_11:
        /*0048*/ 	.byte	0x04, 0x2f
        /*004a*/ 	.short	(.L_13 - .L_12)
	.align		4
.L_12:
        /*004c*/ 	.word	index@(_Z13batchnorm_jjbPfS_S_S_S_S_ib)
        /*0050*/ 	.word	0x0000001a


	//----- nvinfo : EIATTR_FRAME_SIZE
	.align		4
.L_13:
        /*0054*/ 	.byte	0x04, 0x11
        /*0056*/ 	.short	(.L_15 - .L_14)
	.align		4
.L_14:
        /*0058*/ 	.word	index@($__internal_2_$__cuda_sm20_dsqrt_rn_f64_mediumpath_v1)
        /*005c*/ 	.word	0x00000000


	//----- nvinfo : EIATTR_FRAME_SIZE
	.align		4
.L_15:
        /*0060*/ 	.byte	0x04, 0x11
        /*0062*/ 	.short	(.L_17 - .L_16)
	.align		4
.L_16:
        /*0064*/ 	.word	index@($__internal_1_$__cuda_sm20_div_rn_f64_full)
        /*0068*/ 	.word	0x00000000


	//----- nvinfo : EIATTR_FRAME_SIZE
	.align		4
.L_17:
        /*006c*/ 	.byte	0x04, 0x11
        /*006e*/ 	.short	(.L_19 - .L_18)
	.align		4
.L_18:
        /*0070*/ 	.word	index@(_Z13batchnorm_jjbPfS_S_S_S_S_ib)
        /*0074*/ 	.word	0x00000000


	//----- nvinfo : EIATTR_REGCOUNT
	.align		4
.L_19:
        /*0078*/ 	.byte	0x04, 0x2f
        /*007a*/ 	.short	(.L_21 - .L_20)
	.align		4
.L_20:
        /*007c*/ 	.word	index@(_Z11basic_blockPfS_S_ib)
        /*0080*/ 	.word	0x0000000e


	//----- nvinfo : EIATTR_FRAME_SIZE
	.align		4
.L_21:
        /*0084*/ 	.byte	0x04, 0x11
        /*0086*/ 	.short	(.L_23 - .L_22)
	.align		4
.L_22:
        /*0088*/ 	.word	index@(_Z11basic_blockPfS_S_ib)
        /*008c*/ 	.word	0x00000000


	//----- nvinfo : EIATTR_REGCOUNT
	.align		4
.L_23:
        /*0090*/ 	.byte	0x04, 0x2f
        /*0092*/ 	.short	(.L_25 - .L_24)
	.align		4
.L_24:
        /*0094*/ 	.word	index@(_Z13globalavg_jjbPfS_i)
        /*0098*/ 	.word	0x0000001e


	//----- nvinfo : EIATTR_FRAME_SIZE
	.align		4
.L_25:
        /*009c*/ 	.byte	0x04, 0x11
        /*009e*/ 	.short	(.L_27 - .L_26)
	.align		4
.L_26:
        /*00a0*/ 	.word	index@($__internal_0_$__cuda_sm3x_div_rn_noftz_f32_slowpath)
        /*00a4*/ 	.word	0x00000000


	//----- nvinfo : EIATTR_FRAME_SIZE
	.align		4
.L_27:
        /*00a8*/ 	.byte	0x04, 0x11
        /*00aa*/ 	.short	(.L_29 - .L_28)
	.align		4
.L_28:
        /*00ac*/ 	.word	index@(_Z13globalavg_jjbPfS_i)
        /*00b0*/ 	.word	0x00000000


	//----- nvinfo : EIATTR_REGCOUNT
	.align		4
.L_29:
        /*00b4*/ 	.byte	0x04, 0x2f
        /*00b6*/ 	.short	(.L_31 - .L_30)
	.align		4
.L_30:
        /*00b8*/ 	.word	index@(_Z6fc_jjbPfS_S_S_ib)
        /*00bc*/ 	.word	0x0000001e


	//----- nvinfo : EIATTR_FRAME_SIZE
	.align		4
.L_31:
        /*00c0*/ 	.byte	0x04, 0x11
        /*00c2*/ 	.short	(.L_33 - .L_32)
	.align		4
.L_32:
        /*00c4*/ 	.word	index@(_Z6fc_jjbPfS_S_S_ib)
        /*00c8*/ 	.word	0x00000000


	//----- nvinfo : EIATTR_MIN_STACK_SIZE
	.align		4
.L_33:
        /*00cc*/ 	.byte	0x04, 0x12
        /*00ce*/ 	.short	(.L_35 - .L_34)
	.align		4
.L_34:
        /*00d0*/ 	.word	index@(_Z6fc_jjbPfS_S_S_ib)
        /*00d4*/ 	.word	0x00000000


	//----- nvinfo : EIATTR_MIN_STACK_SIZE
	.align		4
.L_35:
        /*00d8*/ 	.byte	0x04, 0x12
        /*00da*/ 	.short	(.L_37 - .L_36)
	.align		4
.L_36:
        /*00dc*/ 	.word	index@(_Z13globalavg_jjbPfS_i)
        /*00e0*/ 	.word	0x00000000


	//----- nvinfo : EIATTR_MIN_STACK_SIZE
	.align		4
.L_37:
        /*00e4*/ 	.byte	0x04, 0x12
        /*00e6*/ 	.short	(.L_39 - .L_38)
	.align		4
.L_38:
        /*00e8*/ 	.word	index@(_Z11basic_blockPfS_S_ib)
        /*00ec*/ 	.word	0x00000000


	//----- nvinfo : EIATTR_MIN_STACK_SIZE
	.align		4
.L_39:
        /*00f0*/ 	.byte	0x04, 0x12
        /*00f2*/ 	.short	(.L_41 - .L_40)
	.align		4
.L_40:
        /*00f4*/ 	.word	index@(_Z13batchnorm_jjbPfS_S_S_S_S_ib)
        /*00f8*/ 	.word	0x00000000


	//----- nvinfo : EIATTR_MIN_STACK_SIZE
	.align		4
.L_41:
        /*00fc*/ 	.byte	0x04, 0x12
        /*00fe*/ 	.short	(.L_43 - .L_42)
	.align		4
.L_42:
        /*0100*/ 	.word	index@(_Z7max_jjbPfS_iiiii)
        /*0104*/ 	.word	0x00000000


	//----- nvinfo : EIATTR_MIN_STACK_SIZE
	.align		4
.L_43:
        /*0108*/ 	.byte	0x04, 0x12
        /*010a*/ 	.short	(.L_45 - .L_44)
	.align		4
.L_44:
        /*010c*/ 	.word	index@(_Z8conv_jjbPfS_S_S_iiiiiibb)
        /*0110*/ 	.word	0x00000000


	//----- nvinfo : EIATTR_MIN_STACK_SIZE
	.align		4
.L_45:
        /*0114*/ 	.byte	0x04, 0x12
        /*0116*/ 	.short	(.L_47 - .L_46)
	.align		4
.L_46:
        /*0118*/ 	.word	index@(_Z9first_jjbPfS_S_S_iiiiiibb)
        /*011c*/ 	.word	0x00000000
.L_47:


//--------------------- .nv.compat                --------------------------
	.section	.nv.compat,"",@"SHT_CUDA_COMPAT_INFO"
	.align	4
        /*0000*/ 	.byte	0x02, 0x09, 0x00, 0x00, 0x02, 0x02, 0x01, 0x00, 0x02, 0x05, 0x05, 0x00, 0x03, 0x07, 0x01, 0x01
        /*0010*/ 	.byte	0x02, 0x03, 0x00, 0x00, 0x02, 0x06, 0x01, 0x00, 0x04, 0x0b, 0x08, 0x00, 0x01, 0x00, 0x00, 0x00
        /*0020*/ 	.byte	0x00, 0x00, 0x00, 0x00


//--------------------- .nv.info._Z6fc_jjbPfS_S_S_ib --------------------------
	.section	.nv.info._Z6fc_jjbPfS_S_S_ib,"",@"SHT_CUDA_INFO"
	.sectionflags	@""
	.align	4


	//----- nvinfo : EIATTR_CUDA_API_VERSION
	.align		4
        /*0000*/ 	.byte	0x04, 0x37
        /*0002*/ 	.short	(.L_49 - .L_48)
.L_48:
        /*0004*/ 	.word	0x00000082


	//----- nvinfo : EIATTR_KPARAM_INFO
	.align		4
.L_49:
        /*0008*/ 	.byte	0x04, 0x17
        /*000a*/ 	.short	(.L_51 - .L_50)
.L_50:
        /*000c*/ 	.word	0x00000000
        /*0010*/ 	.short	0x0005
        /*0012*/ 	.short	0x0024
        /*0014*/ 	.byte	0x00, 0xf0, 0x05, 0x00


	//----- nvinfo : EIATTR_KPARAM_INFO
	.align		4
.L_51:
        /*0018*/ 	.byte	0x04, 0x17
        /*001a*/ 	.short	(.L_53 - .L_52)
.L_52:
        /*001c*/ 	.word	0x00000000
        /*0020*/ 	.short	0x0004
        /*0022*/ 	.short	0x0020
        /*0024*/ 	.byte	0x00, 0xf0, 0x11, 0x00


	//----- nvinfo : EIATTR_KPARAM_INFO
	.align		4
.L_53:
        /*0028*/ 	.byte	0x04, 0x17
        /*002a*/ 	.short	(.L_55 - .L_54)
.L_54:
        /*002c*/ 	.word	0x00000000
        /*0030*/ 	.short	0x0003
        /*0032*/ 	.short	0x0018
        /*0034*/ 	.byte	0x00, 0xf5, 0x21, 0x00


	//----- nvinfo : EIATTR_KPARAM_INFO
	.align		4
.L_55:
        /*0038*/ 	.byte	0x04, 0x17
        /*003a*/ 	.short	(.L_57 - .L_56)
.L_56:
        /*003c*/ 	.word	0x00000000
        /*0040*/ 	.short	0x0002
        /*0042*/ 	.short	0x0010
        /*0044*/ 	.byte	0x00, 0xf5, 0x21, 0x00


	//----- nvinfo : EIATTR_KPARAM_INFO
	.align		4
.L_57:
        /*0048*/ 	.byte	0x04, 0x17
        /*004a*/ 	.short	(.L_59 - .L_58)
.L_58:
        /*004c*/ 	.word	0x00000000
        /*0050*/ 	.short	0x0001
        /*0052*/ 	.short	0x0008
        /*0054*/ 	.byte	0x00, 0xf5, 0x21, 0x00


	//----- nvinfo : EIATTR_KPARAM_INFO
	.align		4
.L_59:
        /*0058*/ 	.byte	0x04, 0x17
        /*005a*/ 	.short	(.L_61 - .L_60)
.L_60:
        /*005c*/ 	.word	0x00000000
        /*0060*/ 	.short	0x0000
        /*0062*/ 	.short	0x0000
        /*0064*/ 	.byte	0x00, 0xf5, 0x21, 0x00


	//----- nvinfo : EIATTR_SPARSE_MMA_MASK
	.align		4
.L_61:
        /*0068*/ 	.byte	0x03, 0x50
        /*006a*/ 	.short	0x0000


	//----- nvinfo : EIATTR_MAXREG_COUNT
	.align		4
        /*006c*/ 	.byte	0x03, 0x1b
        /*006e*/ 	.short	0x00ff


	//----- nvinfo : EIATTR_MERCURY_ISA_VERSION
	.align		4
        /*0070*/ 	.byte	0x03, 0x5f
        /*0072*/ 	.short	0x0101


	//----- nvinfo : EIATTR_VRC_CTA_INIT_COUNT
	.align		4
        /*0074*/ 	.byte	0x02, 0x4a
	.zero		1
	.zero		1


	//----- nvinfo : EIATTR_EXIT_INSTR_OFFSETS
	.align		4
        /*0078*/ 	.byte	0x04, 0x1c
        /*007a*/ 	.short	(.L_63 - .L_62)


	//   ....[0]....
.L_62:
        /*007c*/ 	.word	0x00000ba0


	//----- nvinfo : EIATTR_CBANK_PARAM_SIZE
	.align		4
.L_63:
        /*0080*/ 	.byte	0x03, 0x19
        /*0082*/ 	.short	0x0025


	//----- nvinfo : EIATTR_PARAM_CBANK
	.align		4
        /*0084*/ 	.byte	0x04, 0x0a
        /*0086*/ 	.short	(.L_65 - .L_64)
	.align		4
.L_64:
        /*0088*/ 	.word	index@(.nv.constant0._Z6fc_jjbPfS_S_S_ib)
        /*008c*/ 	.short	0x0380
        /*008e*/ 	.short	0x0025


	//----- nvinfo : EIATTR_SW_WAR
	.align		4
.L_65:
        /*0090*/ 	.byte	0x04, 0x36
        /*0092*/ 	.short	(.L_67 - .L_66)
.L_66:
        /*0094*/ 	.word	0x00000008
.L_67:


//--------------------- .nv.info._Z13globalavg_jjbPfS_i --------------------------
	.section	.nv.info._Z13globalavg_jjbPfS_i,"",@"SHT_CUDA_INFO"
	.sectionflags	@""
	.align	4


	//----- nvinfo : EIATTR_CUDA_API_VERSION
	.align		4
        /*0000*/ 	.byte	0x04, 0x37
        /*0002*/ 	.short	(.L_69 - .L_68)
.L_68:
        /*0004*/ 	.word	0x00000082


	//----- nvinfo : EIATTR_KPARAM_INFO
	.align		4
.L_69:
        /*0008*/ 	.byte	0x04, 0x17
        /*000a*/ 	.short	(.L_71 - .L_70)
.L_70:
        /*000c*/ 	.word	0x00000000
        /*0010*/ 	.short	0x0002
        /*0012*/ 	.short	0x0010
        /*0014*/ 	.byte	0x00, 0xf0, 0x11, 0x00


	//----- nvinfo : EIATTR_KPARAM_INFO
	.align		4
.L_71:
        /*0018*/ 	.byte	0x04, 0x17
        /*001a*/ 	.short	(.L_73 - .L_72)
.L_72:
        /*001c*/ 	.word	0x00000000
        /*0020*/ 	.short	0x0001
        /*0022*/ 	.short	0x0008
        /*0024*/ 	.byte	0x00, 0xf5, 0x21, 0x00


	//----- nvinfo : EIATTR_KPARAM_INFO
	.align		4
.L_73:
        /*0028*/ 	.byte	0x04, 0x17
        /*002a*/ 	.short	(.L_75 - .L_74)
.L_74:
        /*002c*/ 	.word	0x00000000
        /*0030*/ 	.short	0x0000
        /*0032*/ 	.short	0x0000
        /*0034*/ 	.byte	0x00, 0xf5, 0x21, 0x00


	//----- nvinfo : EIATTR_SPARSE_MMA_MASK
	.align		4
.L_75:
        /*0038*/ 	.byte	0x03, 0x50
        /*003a*/ 	.short	0x0000


	//----- nvinfo : EIATTR_MAXREG_COUNT
	.align		4
        /*003c*/ 	.byte	0x03, 0x1b
        /*003e*/ 	.short	0x00ff


	//----- nvinfo : EIATTR_MERCURY_ISA_VERSION
	.align		4
        /*0040*/ 	.byte	0x03, 0x5f
        /*0042*/ 	.short	0x0101


	//----- nvinfo : EIATTR_VRC_CTA_INIT_COUNT
	.align		4
        /*0044*/ 	.byte	0x02, 0x4a
	.zero		1
	.zero		1


	//----- nvinfo : EIATTR_EXIT_INSTR_OFFSETS
	.align		4
        /*0048*/ 	.byte	0x04, 0x1c
        /*004a*/ 	.short	(.L_77 - .L_76)


	//   ....[0]....
.L_76:
        /*004c*/ 	.word	0x000008e0


	//----- nvinfo : EIATTR_CRS_STACK_SIZE
	.align		4
.L_77:
        /*0050*/ 	.byte	0x04, 0x1e
        /*0052*/ 	.short	(.L_79 - .L_78)
.L_78:
        /*0054*/ 	.word	0x00000000


	//----- nvinfo : EIATTR_CBANK_PARAM_SIZE
	.align		4
.L_79:
        /*0058*/ 	.byte	0x03, 0x19
        /*005a*/ 	.short	0x0014


	//----- nvinfo : EIATTR_PARAM_CBANK
	.align		4
        /*005c*/ 	.byte	0x04, 0x0a
        /*005e*/ 	.short	(.L_81 - .L_80)
	.align		4
.L_80:
        /*0060*/ 	.word	index@(.nv.constant0._Z13globalavg_jjbPfS_i)
        /*0064*/ 	.short	0x0380
        /*0066*/ 	.short	0x0014


	//----- nvinfo : EIATTR_SW_WAR
	.align		4
.L_81:
        /*0068*/ 	.byte	0x04, 0x36
        /*006a*/ 	.short	(.L_83 - .L_82)
.L_82:
        /*006c*/ 	.word	0x00000008
.L_83:


//--------------------- .nv.info._Z11basic_blockPfS_S_ib --------------------------
	.section	.nv.info._Z11basic_blockPfS_S_ib,"",@"SHT_CUDA_INFO"
	.sectionflags	@""
	.align	4


	//----- nvinfo : EIATTR_CUDA_API_VERSION
	.align		4
        /*0000*/ 	.byte	0x04, 0x37
        /*0002*/ 	.short	(.L_85 - .L_84)
.L_84:
        /*0004*/ 	.word	0x00000082


	//----- nvinfo : EIATTR_KPARAM_INFO
	.align		4
.L_85:
        /*0008*/ 	.byte	0x04, 0x17
        /*000a*/ 	.short	(.L_87 - .L_86)
.L_86:
        /*000c*/ 	.word	0x00000000
        /*0010*/ 	.short	0x0004
        /*0012*/ 	.short	0x001c
        /*0014*/ 	.byte	0x00, 0xf0, 0x05, 0x00


	//----- nvinfo : EIATTR_KPARAM_INFO
	.align		4
.L_87:
        /*0018*/ 	.byte	0x04, 0x17
        /*001a*/ 	.short	(.L_89 - .L_88)
.L_88:
        /*001c*/ 	.word	0x00000000
        /*0020*/ 	.short	0x0003
        /*0022*/ 	.short	0x0018
        /*0024*/ 	.byte	0x00, 0xf0, 0x11, 0x00


	//----- nvinfo : EIATTR_KPARAM_INFO
	.align		4
.L_89:
        /*0028*/ 	.byte	0x04, 0x17
        /*002a*/ 	.short	(.L_91 - .L_90)
.L_90:
        /*002c*/ 	.word	0x00000000
        /*0030*/ 	.short	0x0002
        /*0032*/ 	.short	0x0010
        /*0034*/ 	.byte	0x00, 0xf5, 0x21, 0x00


	//----- nvinfo : EIATTR_KPARAM_INFO
	.align		4
.L_91:
        /*0038*/ 	.byte	0x04, 0x17
        /*003a*/ 	.short	(.L_93 - .L_92)
.L_92:
        /*003c*/ 	.word	0x00000000
        /*0040*/ 	.short	0x0001
        /*0042*/ 	.short	0x0008
        /*0044*/ 	.byte	0x00, 0xf5, 0x21, 0x00


	//----- nvinfo : EIATTR_KPARAM_INFO
	.align		4
.L_93:
        /*0048*/ 	.byte	0x04, 0x17
        /*004a*/ 	.short	(.L_95 - .L_94)
.L_94:
        /*004c*/ 	.word	0x00000000
        /*0050*/ 	.short	0x0000
        /*0052*/ 	.short	0x0000
        /*0054*/ 	.byte	0x00, 0xf5, 0x21, 0x00


	//----- nvinfo : EIATTR_SPARSE_MMA_MASK
	.align		4
.L_95:
        /*0058*/ 	.byte	0x03, 0x50
        /*005a*/ 	.short	0x0000


	//----- nvinfo : EIATTR_MAXREG_COUNT
	.align		4
        /*005c*/ 	.byte	0x03, 0x1b
        /*005e*/ 	.short	0x00ff


	//----- nvinfo : EIATTR_MERCURY_ISA_VERSION
	.align		4
        /*0060*/ 	.byte	0x03, 0x5f
        /*0062*/ 	.short	0x0101


	//----- nvinfo : EIATTR_VRC_CTA_INIT_COUNT
	.align		4
        /*0064*/ 	.byte	0x02, 0x4a
	.zero		1
	.zero		1


	//----- nvinfo : EIATTR_EXIT_INSTR_OFFSETS
	.align		4
        /*0068*/ 	.byte	0x04, 0x1c
        /*006a*/ 	.short	(.L_97 - .L_96)


	//   ....[0]....
.L_96:
        /*006c*/ 	.word	0x000001d0


	//----- nvinfo : EIATTR_CBANK_PARAM_SIZE
	.align		4
.L_97:
        /*0070*/ 	.byte	0x03, 0x19
        /*0072*/ 	.short	0x001d


	//----- nvinfo : EIATTR_PARAM_CBANK
	.align		4
        /*0074*/ 	.byte	0x04, 0x0a
        /*0076*/ 	.short	(.L_99 - .L_98)
	.align		4
.L_98:
        /*0078*/ 	.word	index@(.nv.constant0._Z11basic_blockPfS_S_ib)
        /*007c*/ 	.short	0x0380
        /*007e*/ 	.short	0x001d


	//----- nvinfo : EIATTR_SW_WAR
	.align		4
.L_99:
        /*0080*/ 	.byte	0x04, 0x36
        /*0082*/ 	.short	(.L_101 - .L_100)
.L_100:
        /*0084*/ 	.word	0x00000008
.L_101:


//--------------------- .nv.info._Z13batchnorm_jjbPfS_S_S_S_S_ib --------------------------
	.section	.nv.info._Z13batchnorm_jjbPfS_S_S_S_S_ib,"",@"SHT_CUDA_INFO"
	.sectionflags	@""
	.align	4


	//----- nvinfo : EIATTR_CUDA_API_VERSION
	.align		4
        /*0000*/ 	.byte	0x04, 0x37
        /*0002*/ 	.short	(.L_103 - .L_102)
.L_102:
        /*0004*/ 	.word	0x00000082


	//----- nvinfo : EIATTR_KPARAM_INFO
	.align		4
.L_103:
        /*0008*/ 	.byte	0x04, 0x17
        /*000a*/ 	.short	(.L_105 - .L_104)
.L_104:
        /*000c*/ 	.word	0x00000000
        /*0010*/ 	.short	0x0007
        /*0012*/ 	.short	0x0034
        /*0014*/ 	.byte	0x00, 0xf0, 0x05, 0x00


	//----- nvinfo : EIATTR_KPARAM_INFO
	.align		4
.L_105:
        /*0018*/ 	.byte	0x04, 0x17
        /*001a*/ 	.short	(.L_107 - .L_106)
.L_106:
        /*001c*/ 	.word	0x00000000
        /*0020*/ 	.short	0x0006
        /*0022*/ 	.short	0x0030
        /*0024*/ 	.byte	0x00, 0xf0, 0x11, 0x00


	//----- nvinfo : EIATTR_KPARAM_INFO
	.align		4
.L_107:
        /*0028*/ 	.byte	0x04, 0x17
        /*002a*/ 	.short	(.L_109 - .L_108)
.L_108:
        /*002c*/ 	.word	0x00000000
        /*0030*/ 	.short	0x0005
        /*0032*/ 	.short	0x0028
        /*0034*/ 	.byte	0x00, 0xf5, 0x21, 0x00


	//----- nvinfo : EIATTR_KPARAM_INFO
	.align		4
.L_109:
        /*0038*/ 	.byte	0x04, 0x17
        /*003a*/ 	.short	(.L_111 - .L_110)
.L_110:
        /*003c*/ 	.word	0x00000000
        /*0040*/ 	.short	0x0004
        /*0042*/ 	.short	0x0020
        /*0044*/ 	.byte	0x00, 0xf5, 0x21, 0x00


	//----- nvinfo : EIATTR_KPARAM_INFO
	.align		4
.L_111:
        /*0048*/ 	.byte	0x04, 0x17
        /*004a*/ 	.short	(.L_113 - .L_112)
.L_112:
        /*004c*/ 	.word	0x00000000
        /*0050*/ 	.short	0x0003
        /*0052*/ 	.short	0x0018
        /*0054*/ 	.byte	0x00, 0xf5, 0x21, 0x00


	//----- nvinfo : EIATTR_KPARAM_INFO
	.align		4
.L_113:
        /*0058*/ 	.byte	0x04, 0x17
        /*005a*/ 	.short	(.L_115 - .L_114)
.L_114:
        /*005c*/ 	.word	0x00000000
        /*0060*/ 	.short	0x0002
        /*0062*/ 	.short	0x0010
        /*0064*/ 	.byte	0x00, 0xf5, 0x21, 0x00


	//----- nvinfo : EIATTR_KPARAM_INFO
	.align		4
.L_115:
        /*0068*/ 	.byte	0x04, 0x17
        /*006a*/ 	.short	(.L_117 - .L_116)
.L_116:
        /*006c*/ 	.word	0x00000000
        /*0070*/ 	.short	0x0001
        /*0072*/ 	.short	0x0008
        /*0074*/ 	.byte	0x00, 0xf5, 0x21, 0x00


	//----- nvinfo : EIATTR_KPARAM_INFO
	.align		4
.L_117:
        /*0078*/ 	.byte	0x04, 0x17
        /*007a*/ 	.short	(.L_119 - .L_118)
.L_118:
        /*007c*/ 	.word	0x00000000
        /*0080*/ 	.short	0x0000
        /*0082*/ 	.short	0x0000
        /*0084*/ 	.byte	0x00, 0xf5, 0x21, 0x00


	//----- nvinfo : EIATTR_SPARSE_MMA_MASK
	.align		4
.L_119:
        /*0088*/ 	.byte	0x03, 0x50
        /*008a*/ 	.short	0x0000


	//----- nvinfo : EIATTR_MAXREG_COUNT
	.align		4
        /*008c*/ 	.byte	0x03, 0x1b
        /*008e*/ 	.short	0x00ff


	//----- nvinfo : EIATTR_MERCURY_ISA_VERSION
	.align		4
        /*0090*/ 	.byte	0x03, 0x5f
        /*0092*/ 	.short	0x0101


	//----- nvinfo : EIATTR_VRC_CTA_INIT_COUNT
	.align		4
        /*0094*/ 	.byte	0x02, 0x4a
	.zero		1
	.zero		1


	//----- nvinfo : EIATTR_EXIT_INSTR_OFFSETS
	.align		4
        /*0098*/ 	.byte	0x04, 0x1c
        /*009a*/ 	.short	(.L_121 - .L_120)


	//   ....[0]....
.L_120:
        /*009c*/ 	.word	0x00000550


	//----- nvinfo : EIATTR_CRS_STACK_SIZE
	.align		4
.L_121:
        /*00a0*/ 	.byte	0x04, 0x1e
        /*00a2*/ 	.short	(.L_123 - .L_122)
.L_122:
        /*00a4*/ 	.word	0x00000000


	//----- nvinfo : EIATTR_CBANK_PARAM_SIZE
	.align		4
.L_123:
        /*00a8*/ 	.byte	0x03, 0x19
        /*00aa*/ 	.short	0x0035


	//----- nvinfo : EIATTR_PARAM_CBANK
	.align		4
        /*00ac*/ 	.byte	0x04, 0x0a
        /*00ae*/ 	.short	(.L_125 - .L_124)
	.align		4
.L_124:
        /*00b0*/ 	.word	index@(.nv.constant0._Z13batchnorm_jjbPfS_S_S_S_S_ib)
        /*00b4*/ 	.short	0x0380
        /*00b6*/ 	.short	0x0035


	//----- nvinfo : EIATTR_SW_WAR
	.align		4
.L_125:
        /*00b8*/ 	.byte	0x04, 0x36
        /*00ba*/ 	.short	(.L_127 - .L_126)
.L_126:
        /*00bc*/ 	.word	0x00000008
.L_127:


//--------------------- .nv.info._Z7max_jjbPfS_iiiii --------------------------
	.section	.nv.info._Z7max_jjbPfS_iiiii,"",@"SHT_CUDA_INFO"
	.sectionflags	@""
	.align	4


	//----- nvinfo : EIATTR_CUDA_API_VERSION
	.align		4
        /*0000*/ 	.byte	0x04, 0x37
        /*0002*/ 	.short	(.L_129 - .L_128)
.L_128:
        /*0004*/ 	.word	0x00000082


	//----- nvinfo : EIATTR_KPARAM_INFO
	.align		4
.L_129:
        /*0008*/ 	.byte	0x04, 0x17
        /*000a*/ 	.short	(.L_131 - .L_130)
.L_130:
        /*000c*/ 	.word	0x00000000
        /*0010*/ 	.short	0x0006
        /*0012*/ 	.short	0x0020
        /*0014*/ 	.byte	0x00, 0xf0, 0x11, 0x00


	//----- nvinfo : EIATTR_KPARAM_INFO
	.align		4
.L_131:
        /*0018*/ 	.byte	0x04, 0x17
        /*001a*/ 	.short	(.L_133 - .L_132)
.L_132:
        /*001c*/ 	.word	0x00000000
        /*0020*/ 	.short	0x0005
        /*0022*/ 	.short	0x001c
        /*0024*/ 	.byte	0x00, 0xf0, 0x11, 0x00


	//----- nvinfo : EIATTR_KPARAM_INFO
	.align		4
.L_133:
        /*0028*/ 	.byte	0x04, 0x17
        /*002a*/ 	.short	(.L_135 - .L_134)
.L_134:
        /*002c*/ 	.word	0x00000000
        /*0030*/ 	.short	0x0004
        /*0032*/ 	.short	0x0018
        /*0034*/ 	.byte	0x00, 0xf0, 0x11, 0x00


	//----- nvinfo : EIATTR_KPARAM_INFO
	.align		4
.L_135:
        /*0038*/ 	.byte	0x04, 0x17
        /*003a*/ 	.short	(.L_137 - .L_136)
.L_136:
        /*003c*/ 	.word	0x00000000
        /*0040*/ 	.short	0x0003
        /*0042*/ 	.short	0x0014
        /*0044*/ 	.byte	0x00, 0xf0, 0x11, 0x00


	//----- nvinfo : EIATTR_KPARAM_INFO
	.align		4
.L_137:
        /*0048*/ 	.byte	0x04, 0x17
        /*004a*/ 	.short	(.L_139 - .L_138)
.L_138:
        /*004c*/ 	.word	0x00000000
        /*0050*/ 	.short	0x0002
        /*0052*/ 	.short	0x0010
        /*0054*/ 	.byte	0x00, 0xf0, 0x11, 0x00


	//----- nvinfo : EIATTR_KPARAM_INFO
	.align		4
.L_139:
        /*0058*/ 	.byte	0x04, 0x17
        /*005a*/ 	.short	(.L_141 - .L_140)
.L_140:
        /*005c*/ 	.word	0x00000000
        /*0060*/ 	.short	0x0001
        /*0062*/ 	.short	0x0008
        /*0064*/ 	.byte	0x00, 0xf5, 0x21, 0x00


	//----- nvinfo : EIATTR_KPARAM_INFO
	.align		4
.L_141:
        /*0068*/ 	.byte	0x04, 0x17
        /*006a*/ 	.short	(.L_143 - .L_142)
.L_142:
        /*006c*/ 	.word	0x00000000
        /*0070*/ 	.short	0x0000
        /*0072*/ 	.short	0x0000
        /*0074*/ 	.byte	0x00, 0xf5, 0x21, 0x00


	//----- nvinfo : EIATTR_SPARSE_MMA_MASK
	.align		4
.L_143:
        /*0078*/ 	.byte	0x03, 0x50
        /*007a*/ 	.short	0x0000


	//----- nvinfo : EIATTR_MAXREG_COUNT
	.align		4
        /*007c*/ 	.byte	0x03, 0x1b
        /*007e*/ 	.short	0x00ff


	//----- nvinfo : EIATTR_MERCURY_ISA_VERSION
	.align		4
        /*0080*/ 	.byte	0x03, 0x5f
        /*0082*/ 	.short	0x0101


	//----- nvinfo : EIATTR_VRC_CTA_INIT_COUNT
	.align		4
        /*0084*/ 	.byte	0x02, 0x4a
	.zero		1
	.zero		1


	//----- nvinfo : EIATTR_EXIT_INSTR_OFFSETS
	.align		4
        /*0088*/ 	.byte	0x04, 0x1c
        /*008a*/ 	.short	(.L_145 - .L_144)


	//   ....[0]....
.L_144:
        /*008c*/ 	.word	0x00000e40


	//----- nvinfo : EIATTR_CRS_STACK_SIZE
	.align		4
.L_145:
        /*0090*/ 	.byte	0x04, 0x1e
        /*0092*/ 	.short	(.L_147 - .L_146)
.L_146:
        /*0094*/ 	.word	0x00000000


	//----- nvinfo : EIATTR_CBANK_PARAM_SIZE
	.align		4
.L_147:
        /*0098*/ 	.byte	0x03, 0x19
        /*009a*/ 	.short	0x0024


	//----- nvinfo : EIATTR_PARAM_CBANK
	.align		4
        /*009c*/ 	.byte	0x04, 0x0a
        /*009e*/ 	.short	(.L_149 - .L_148)
	.align		4
.L_148:
        /*00a0*/ 	.word	index@(.nv.constant0._Z7max_jjbPfS_iiiii)
        /*00a4*/ 	.short	0x0380
        /*00a6*/ 	.short	0x0024


	//----- nvinfo : EIATTR_SW_WAR
	.align		4
.L_149:
        /*00a8*/ 	.byte	0x04, 0x36
        /*00aa*/ 	.short	(.L_151 - .L_150)
.L_150:
        /*00ac*/ 	.word	0x00000008
.L_151:


//--------------------- .nv.info._Z8conv_jjbPfS_S_S_iiiiiibb --------------------------
	.section	.nv.info._Z8conv_jjbPfS_S_S_iiiiiibb,"",@"SHT_CUDA_INFO"
	.sectionflags	@""
	.align	4


	//----- nvinfo : EIATTR_CUDA_API_VERSION
	.align		4
        /*0000*/ 	.byte	0x04, 0x37
        /*0002*/ 	.short	(.L_153 - .L_152)
.L_152:
        /*0004*/ 	.word	0x00000082


	//----- nvinfo : EIATTR_KPARAM_INFO
	.align		4
.L_153:
        /*0008*/ 	.byte	0x04, 0x17
        /*000a*/ 	.short	(.L_155 - .L_154)
.L_154:
        /*000c*/ 	.word	0x00000000
        /*0010*/ 	.short	0x000b
        /*0012*/ 	.short	0x0039
        /*0014*/ 	.byte	0x00, 0xf0, 0x05, 0x00


	//----- nvinfo : EIATTR_KPARAM_INFO
	.align		4
.L_155:
        /*0018*/ 	.byte	0x04, 0x17
        /*001a*/ 	.short	(.L_157 - .L_156)
.L_156:
        /*001c*/ 	.word	0x00000000
        /*0020*/ 	.short	0x000a
        /*0022*/ 	.short	0x0038
        /*0024*/ 	.byte	0x00, 0xf0, 0x05, 0x00


	//----- nvinfo : EIATTR_KPARAM_INFO
	.align		4
.L_157:
        /*0028*/ 	.byte	0x04, 0x17
        /*002a*/ 	.short	(.L_159 - .L_158)
.L_158:
        /*002c*/ 	.word	0x00000000
        /*0030*/ 	.short	0x0009
        /*0032*/ 	.short	0x0034
        /*0034*/ 	.byte	0x00, 0xf0, 0x11, 0x00


	//----- nvinfo : EIATTR_KPARAM_INFO
	.align		4
.L_159:
        /*0038*/ 	.byte	0x04, 0x17
        /*003a*/ 	.short	(.L_161 - .L_160)
.L_160:
        /*003c*/ 	.word	0x00000000
        /*0040*/ 	.short	0x0008
        /*0042*/ 	.short	0x0030
        /*0044*/ 	.byte	0x00, 0xf0, 0x11, 0x00


	//----- nvinfo : EIATTR_KPARAM_INFO
	.align		4
.L_161:
        /*0048*/ 	.byte	0x04, 0x17
        /*004a*/ 	.short	(.L_163 - .L_162)
.L_162:
        /*004c*/ 	.word	0x00000000
        /*0050*/ 	.short	0x0007
        /*0052*/ 	.short	0x002c
        /*0054*/ 	.byte	0x00, 0xf0, 0x11, 0x00


	//----- nvinfo : EIATTR_KPARAM_INFO
	.align		4
.L_163:
        /*0058*/ 	.byte	0x04, 0x17
        /*005a*/ 	.short	(.L_165 - .L_164)
.L_164:
        /*005c*/ 	.word	0x00000000
        /*0060*/ 	.short	0x0006
        /*0062*/ 	.short	0x0028
        /*0064*/ 	.byte	0x00, 0xf0, 0x11, 0x00


	//----- nvinfo : EIATTR_KPARAM_INFO
	.align		4
.L_165:
        /*0068*/ 	.byte	0x04, 0x17
        /*006a*/ 	.short	(.L_167 - .L_166)
.L_166:
        /*006c*/ 	.word	0x00000000
        /*0070*/ 	.short	0x0005
        /*0072*/ 	.short	0x0024
        /*0074*/ 	.byte	0x00, 0xf0, 0x11, 0x00


	//----- nvinfo : EIATTR_KPARAM_INFO
	.align		4
.L_167:
        /*0078*/ 	.byte	0x04, 0x17
        /*007a*/ 	.short	(.L_169 - .L_168)
.L_168:
        /*007c*/ 	.word	0x00000000
        /*0080*/ 	.short	0x0004
        /*0082*/ 	.short	0x0020
        /*0084*/ 	.byte	0x00, 0xf0, 0x11, 0x00


	//----- nvinfo : EIATTR_KPARAM_INFO
	.align		4
.L_169:
        /*0088*/ 	.byte	0x04, 0x17
        /*008a*/ 	.short	(.L_171 - .L_170)
.L_170:
        /*008c*/ 	.word	0x00000000
        /*0090*/ 	.short	0x0003
        /*0092*/ 	.short	0x0018
        /*0094*/ 	.byte	0x00, 0xf5, 0x21, 0x00


	//----- nvinfo : EIATTR_KPARAM_INFO
	.align		4
.L_171:
        /*0098*/ 	.byte	0x04, 0x17
        /*009a*/ 	.short	(.L_173 - .L_172)
.L_172:
        /*009c*/ 	.word	0x00000000
        /*00a0*/ 	.short	0x0002
        /*00a2*/ 	.short	0x0010
        /*00a4*/ 	.byte	0x00, 0xf5, 0x21, 0x00


	//----- nvinfo : EIATTR_KPARAM_INFO
	.align		4
.L_173:
        /*00a8*/ 	.byte	0x04, 0x17
        /*00aa*/ 	.short	(.L_175 - .L_174)
.L_174:
        /*00ac*/ 	.word	0x00000000
        /*00b0*/ 	.short	0x0001
        /*00b2*/ 	.short	0x0008
        /*00b4*/ 	.byte	0x00, 0xf5, 0x21, 0x00


	//----- nvinfo : EIATTR_KPARAM_INFO
	.align		4
.L_175:
        /*00b8*/ 	.byte	0x04, 0x17
        /*00ba*/ 	.short	(.L_177 - .L_176)
.L_176:
        /*00bc*/ 	.word	0x00000000
        /*00c0*/ 	.short	0x0000
        /*00c2*/ 	.short	0x0000
        /*00c4*/ 	.byte	0x00, 0xf5, 0x21, 0x00


	//----- nvinfo : EIATTR_SPARSE_MMA_MASK
	.align		4
.L_177:
        /*00c8*/ 	.byte	0x03, 0x50
        /*00ca*/ 	.short	0x0000


	//----- nvinfo : EIATTR_MAXREG_COUNT
	.align		4
        /*00cc*/ 	.byte	0x03, 0x1b
        /*00ce*/ 	.short	0x00ff


	//----- nvinfo : EIATTR_MERCURY_ISA_VERSION
	.align		4
        /*00d0*/ 	.byte	0x03, 0x5f
        /*00d2*/ 	.short	0x0101


	//----- nvinfo : EIATTR_VRC_CTA_INIT_COUNT
	.align		4
        /*00d4*/ 	.byte	0x02, 0x4a
	.zero		1
	.zero		1


	//----- nvinfo : EIATTR_EXIT_INSTR_OFFSETS
	.align		4
        /*00d8*/ 	.byte	0x04, 0x1c
        /*00da*/ 	.short	(.L_179 - .L_178)


	//   ....[0]....
.L_178:
        /*00dc*/ 	.word	0x00001050


	//   ....[1]....
        /*00e0*/ 	.word	0x00001160


	//----- nvinfo : EIATTR_CRS_STACK_SIZE
	.align		4
.L_179:
        /*00e4*/ 	.byte	0x04, 0x1e
        /*00e6*/ 	.short	(.L_181 - .L_180)
.L_180:
        /*00e8*/ 	.word	0x00000000


	//----- nvinfo : EIATTR_CBANK_PARAM_SIZE
	.align		4
.L_181:
        /*00ec*/ 	.byte	0x03, 0x19
        /*00ee*/ 	.short	0x003a


	//----- nvinfo : EIATTR_PARAM_CBANK
	.align		4
        /*00f0*/ 	.byte	0x04, 0x0a
        /*00f2*/ 	.short	(.L_183 - .L_182)
	.align		4
.L_182:
        /*00f4*/ 	.word	index@(.nv.constant0._Z8conv_jjbPfS_S_S_iiiiiibb)
        /*00f8*/ 	.short	0x0380
        /*00fa*/ 	.short	0x003a


	//----- nvinfo : EIATTR_SW_WAR
	.align		4
.L_183:
        /*00fc*/ 	.byte	0x04, 0x36
        /*00fe*/ 	.short	(.L_185 - .L_184)
.L_184:
        /*0100*/ 	.word	0x00000008
.L_185:


//--------------------- .nv.info._Z9first_jjbPfS_S_S_iiiiiibb --------------------------
	.section	.nv.info._Z9first_jjbPfS_S_S_iiiiiibb,"",@"SHT_CUDA_INFO"
	.sectionflags	@""
	.align	4


	//----- nvinfo : EIATTR_CUDA_API_VERSION
	.align		4
        /*0000*/ 	.byte	0x04, 0x37
        /*0002*/ 	.short	(.L_187 - .L_186)
.L_186:
        /*0004*/ 	.word	0x00000082


	//----- nvinfo : EIATTR_KPARAM_INFO
	.align		4
.L_187:
        /*0008*/ 	.byte	0x04, 0x17
        /*000a*/ 	.short	(.L_189 - .L_188)
.L_188:
        /*000c*/ 	.word	0x00000000
        /*0010*/ 	.short	0x000b
        /*0012*/ 	.short	0x0039
        /*0014*/ 	.byte	0x00, 0xf0, 0x05, 0x00


	//----- nvinfo : EIATTR_KPARAM_INFO
	.align		4
.L_189:
        /*0018*/ 	.byte	0x04, 0x17
        /*001a*/ 	.short	(.L_191 - .L_190)
.L_190:
        /*001c*/ 	.word	0x00000000
        /*0020*/ 	.short	0x000a
        /*0022*/ 	.short	0x0038
        /*0024*/ 	.byte	0x00, 0xf0, 0x05, 0x00


	//----- nvinfo : EIATTR_KPARAM_INFO
	.align		4
.L_191:
        /*0028*/ 	.byte	0x04, 0x17
        /*002a*/ 	.short	(.L_193 - .L_192)
.L_192:
        /*002c*/ 	.word	0x00000000
        /*0030*/ 	.short	0x0009
        /*0032*/ 	.short	0x0034
        /*0034*/ 	.byte	0x00, 0xf0, 0x11, 0x00


	//----- nvinfo : EIATTR_KPARAM_INFO
	.align		4
.L_193:
        /*0038*/ 	.byte	0x04, 0x17
        /*003a*/ 	.short	(.L_195 - .L_194)
.L_194:
        /*003c*/ 	.word	0x00000000
        /*0040*/ 	.short	0x0008
        /*0042*/ 	.short	0x0030
        /*0044*/ 	.byte	0x00, 0xf0, 0x11, 0x00


	//----- nvinfo : EIATTR_KPARAM_INFO
	.align		4
.L_195:
        /*0048*/ 	.byte	0x04, 0x17
        /*004a*/ 	.short	(.L_197 - .L_196)
.L_196:
        /*004c*/ 	.word	0x00000000
        /*0050*/ 	.short	0x0007
        /*0052*/ 	.short	0x002c
        /*0054*/ 	.byte	0x00, 0xf0, 0x11, 0x00


	//----- nvinfo : EIATTR_KPARAM_INFO
	.align		4
.L_197:
        /*0058*/ 	.byte	0x04, 0x17
        /*005a*/ 	.short	(.L_199 - .L_198)
.L_198:
        /*005c*/ 	.word	0x00000000
        /*0060*/ 	.short	0x0006
        /*0062*/ 	.short	0x0028
        /*0064*/ 	.byte	0x00, 0xf0, 0x11, 0x00


	//----- nvinfo : EIATTR_KPARAM_INFO
	.align		4
.L_199:
        /*0068*/ 	.byte	0x04, 0x17
        /*006a*/ 	.short	(.L_201 - .L_200)
.L_200:
        /*006c*/ 	.word	0x00000000
        /*0070*/ 	.short	0x0005
        /*0072*/ 	.short	0x0024
        /*0074*/ 	.byte	0x00, 0xf0, 0x11, 0x00


	//----- nvinfo : EIATTR_KPARAM_INFO
	.align		4
.L_201:
        /*0078*/ 	.byte	0x04, 0x17
        /*007a*/ 	.short	(.L_203 - .L_202)
.L_202:
        /*007c*/ 	.word	0x00000000
        /*0080*/ 	.short	0x0004
        /*0082*/ 	.short	0x0020
        /*0084*/ 	.byte	0x00, 0xf0, 0x11, 0x00


	//----- nvinfo : EIATTR_KPARAM_INFO
	.align		4
.L_203:
        /*0088*/ 	.byte	0x04, 0x17
        /*008a*/ 	.short	(.L_205 - .L_204)
.L_204:
        /*008c*/ 	.word	0x00000000
        /*0090*/ 	.short	0x0003
        /*0092*/ 	.short	0x0018
        /*0094*/ 	.byte	0x00, 0xf5, 0x21, 0x00


	//----- nvinfo : EIATTR_KPARAM_INFO
	.align		4
.L_205:
        /*0098*/ 	.byte	0x04, 0x17
        /*009a*/ 	.short	(.L_207 - .L_206)
.L_206:
        /*009c*/ 	.word	0x00000000
        /*00a0*/ 	.short	0x0002
        /*00a2*/ 	.short	0x0010
        /*00a4*/ 	.byte	0x00, 0xf5, 0x21, 0x00


	//----- nvinfo : EIATTR_KPARAM_INFO
	.align		4
.L_207:
        /*00a8*/ 	.byte	0x04, 0x17
        /*00aa*/ 	.short	(.L_209 - .L_208)
.L_208:
        /*00ac*/ 	.word	0x00000000
        /*00b0*/ 	.short	0x0001
        /*00b2*/ 	.short	0x0008
        /*00b4*/ 	.byte	0x00, 0xf5, 0x21, 0x00


	//----- nvinfo : EIATTR_KPARAM_INFO
	.align		4
.L_209:
        /*00b8*/ 	.byte	0x04, 0x17
        /*00ba*/ 	.short	(.L_211 - .L_210)
.L_210:
        /*00bc*/ 	.word	0x00000000
        /*00c0*/ 	.short	0x0000
        /*00c2*/ 	.short	0x0000
        /*00c4*/ 	.byte	0x00, 0xf5, 0x21, 0x00


	//----- nvinfo : EIATTR_SPARSE_MMA_MASK
	.align		4
.L_211:
        /*00c8*/ 	.byte	0x03, 0x50
        /*00ca*/ 	.short	0x0000


	//----- nvinfo : EIATTR_MAXREG_COUNT
	.align		4
        /*00cc*/ 	.byte	0x03, 0x1b
        /*00ce*/ 	.short	0x00ff


	//----- nvinfo : EIATTR_MERCURY_ISA_VERSION
	.align		4
        /*00d0*/ 	.byte	0x03, 0x5f
        /*00d2*/ 	.short	0x0101


	//----- nvinfo : EIATTR_VRC_CTA_INIT_COUNT
	.align		4
        /*00d4*/ 	.byte	0x02, 0x4a
	.zero		1
	.zero		1


	//----- nvinfo : EIATTR_EXIT_INSTR_OFFSETS
	.align		4
        /*00d8*/ 	.byte	0x04, 0x1c
        /*00da*/ 	.short	(.L_213 - .L_212)


	//   ....[0]....
.L_212:
        /*00dc*/ 	.word	0x000011a0


	//   ....[1]....
        /*00e0*/ 	.word	0x000012b0


	//----- nvinfo : EIATTR_CRS_STACK_SIZE
	.align		4
.L_213:
        /*00e4*/ 	.byte	0x04, 0x1e
        /*00e6*/ 	.short	(.L_215 - .L_214)
.L_214:
        /*00e8*/ 	.word	0x00000000


	//----- nvinfo : EIATTR_CBANK_PARAM_SIZE
	.align		4
.L_215:
        /*00ec*/ 	.byte	0x03, 0x19
        /*00ee*/ 	.short	0x003a


	//----- nvinfo : EIATTR_PARAM_CBANK
	.align		4
        /*00f0*/ 	.byte	0x04, 0x0a
        /*00f2*/ 	.short	(.L_217 - .L_216)
	.align		4
.L_216:
        /*00f4*/ 	.word	index@(.nv.constant0._Z9first_jjbPfS_S_S_iiiiiibb)
        /*00f8*/ 	.short	0x0380
        /*00fa*/ 	.short	0x003a


	//----- nvinfo : EIATTR_SW_WAR
	.align		4
.L_217:
        /*00fc*/ 	.byte	0x04, 0x36
        /*00fe*/ 	.short	(.L_219 - .L_218)
.L_218:
        /*0100*/ 	.word	0x00000008
.L_219:


//--------------------- .nv.callgraph             --------------------------
	.section	.nv.callgraph,"",@"SHT_CUDA_CALLGRAPH"
	.align	4
	.sectionentsize	8
	.align		4
        /*0000*/ 	.word	0x00000000
	.align		4
        /*0004*/ 	.word	0xffffffff
	.align		4
        /*0008*/ 	.word	0x00000000
	.align		4
        /*000c*/ 	.word	0xfffffffe
	.align		4
        /*0010*/ 	.word	0x00000000
	.align		4
        /*0014*/ 	.word	0xfffffffd
	.align		4
        /*0018*/ 	.word	0x00000000
	.align		4
        /*001c*/ 	.word	0xfffffffc


//--------------------- .text._Z6fc_jjbPfS_S_S_ib --------------------------
	.section	.text._Z6fc_jjbPfS_S_S_ib,"ax",@progbits
	.align	128
        .global         _Z6fc_jjbPfS_S_S_ib
        .type           _Z6fc_jjbPfS_S_S_ib,@function
        .size           _Z6fc_jjbPfS_S_S_ib,(.L_x_87 - _Z6fc_jjbPfS_S_S_ib)
        .other          _Z6fc_jjbPfS_S_S_ib,@"STO_CUDA_ENTRY STV_DEFAULT"
_Z6fc_jjbPfS_S_S_ib:
.text._Z6fc_jjbPfS_S_S_ib:
[----:B------:R-:W-:Y:S01]  /*0000*/  LDC R1, c[0x0][0x37c] ;  /* 0x0000df00ff017b82 */ /* 0x000fe20000000800 */
[----:B------:R-:W0:Y:S01]  /*0010*/  LDCU UR6, c[0x0][0x3a0] ;  /* 0x00007400ff0677ac */ /* 0x000e220008000800 */
[----:B------:R-:W1:Y:S01]  /*0020*/  S2R R0, SR_CTAID.X ;  /* 0x0000000000007919 */ /* 0x000e620000002500 */
[----:B------:R-:W-:Y:S01]  /*0030*/  HFMA2 R14, -RZ, RZ, 0, 0 ;  /* 0x00000000ff0e7431 */ /* 0x000fe200000001ff */
[----:B------:R-:W2:Y:S01]  /*0040*/  LDCU.64 UR10, c[0x0][0x358] ;  /* 0x00006b00ff0a77ac */ /* 0x000ea20008000a00 */
[----:B0-----:R-:W-:-:S09]  /*0050*/  UISETP.GE.AND UP0, UPT, UR6, 0x1, UPT ;  /* 0x000000010600788c */ /* 0x001fd2000bf06270 */
[----:B--2---:R-:W-:Y:S05]  /*0060*/  BRA.U !UP0, `(.L_x_0) ;  /* 0x00000009089c7547 */ /* 0x004fea000b800000 */
[----:B------:R-:W-:Y:S02]  /*0070*/  UISETP.GE.U32.AND UP1, UPT, UR6, 0x10, UPT ;  /* 0x000000100600788c */ /* 0x000fe4000bf26070 */
[----:B-1----:R-:W-:Y:S01]  /*0080*/  IMAD R6, R0, UR6, RZ ;  /* 0x0000000600067c24 */ /* 0x002fe2000f8e02ff */
[----:B------:R-:W-:Y:S01]  /*0090*/  ULOP3.LUT UR7, UR6, 0xf, URZ, 0xc0, !UPT ;  /* 0x0000000f06077892 */ /* 0x000fe2000f8ec0ff */
[----:B------:R-:W-:Y:S02]  /*00a0*/  MOV R14, RZ ;  /* 0x000000ff000e7202 */ /* 0x000fe40000000f00 */
[----:B------:R-:W-:Y:S01]  /*00b0*/  MOV R7, RZ ;  /* 0x000000ff00077202 */ /* 0x000fe20000000f00 */
[----:B------:R-:W-:Y:S02]  /*00c0*/  UISETP.NE.AND UP0, UPT, UR7, URZ, UPT ;  /* 0x000000ff0700728c */ /* 0x000fe4000bf05270 */
[----:B------:R-:W-:Y:S09]  /*00d0*/  BRA.U !UP1, `(.L_x_1) ;  /* 0x0000000509107547 */ /* 0x000ff2000b800000 */
[----:B------:R-:W0:Y:S01]  /*00e0*/  LDC.64 R2, c[0x0][0x390] ;  /* 0x0000e400ff027b82 */ /* 0x000e220000000a00 */
[----:B------:R-:W1:Y:S01]  /*00f0*/  LDCU.64 UR4, c[0x0][0x388] ;  /* 0x00007100ff0477ac */ /* 0x000e620008000a00 */
[----:B------:R-:W-:Y:S01]  /*0100*/  MOV R14, RZ ;  /* 0x000000ff000e7202 */ /* 0x000fe20000000f00 */
[----:B------:R-:W-:-:S04]  /*0110*/  ULOP3.LUT UR8, UR6, 0x7ffffff0, URZ, 0xc0, !UPT ;  /* 0x7ffffff006087892 */ /* 0x000fc8000f8ec0ff */
[----:B------:R-:W-:Y:S02]  /*0120*/  UIADD3 UR9, UPT, UPT, -UR8, URZ, URZ ;  /* 0x000000ff08097290 */ /* 0x000fe4000fffe1ff */
[----:B------:R-:W-:Y:S01]  /*0130*/  MOV R7, UR8 ;  /* 0x0000000800077c02 */ /* 0x000fe20008000f00 */
[----:B-1----:R-:W-:-:S04]  /*0140*/  UIADD3 UR4, UP1, UPT, UR4, 0x20, URZ ;  /* 0x0000002004047890 */ /* 0x002fc8000ff3e0ff */
[----:B------:R-:W-:Y:S01]  /*0150*/  UIADD3.X UR5, UPT, UPT, URZ, UR5, URZ, UP1, !UPT ;  /* 0x00000005ff057290 */ /* 0x000fe20008ffe4ff */
[----:B0-----:R-:W-:Y:S01]  /*0160*/  IMAD.WIDE.U32 R2, R6, 0x4, R2 ;  /* 0x0000000406027825 */ /* 0x001fe200078e0002 */
[----:B------:R-:W-:Y:S02]  /*0170*/  MOV R4, UR4 ;  /* 0x0000000400047c02 */ /* 0x000fe40008000f00 */
[----:B------:R-:W-:Y:S02]  /*0180*/  IADD3 R2, P0, PT, R2, 0x20, RZ ;  /* 0x0000002002027810 */ /* 0x000fe40007f1e0ff */
[----:B------:R-:W-:Y:S02]  /*0190*/  MOV R5, UR5 ;  /* 0x0000000500057c02 */ /* 0x000fe40008000f00 */
[----:B------:R-:W-:-:S09]  /*01a0*/  IADD3.X R3, PT, PT, RZ, R3, RZ, P0, !PT ;  /* 0x00000003ff037210 */ /* 0x000fd200007fe4ff */
.L_x_2:
[----:B------:R-:W2:Y:S04]  /*01b0*/  LDG.E R15, desc[UR10][R4.64+-0x20] ;  /* 0xffffe00a040f7981 */ /* 0x000ea8000c1e1900 */
[----:B------:R-:W2:Y:S04]  /*01c0*/  LDG.E R16, desc[UR10][R2.64+-0x20] ;  /* 0xffffe00a02107981 */ /* 0x000ea8000c1e1900 */
[----:B------:R-:W3:Y:S04]  /*01d0*/  LDG.E R24, desc[UR10][R4.64+-0x1c] ;  /* 0xffffe40a04187981 */ /* 0x000ee8000c1e1900 */
[----:B------:R-:W3:Y:S04]  /*01e0*/  LDG.E R25, desc[UR10][R2.64+-0x1c] ;  /* 0xffffe40a02197981 */ /* 0x000ee8000c1e1900 */
[----:B------:R-:W4:Y:S04]  /*01f0*/  LDG.E R19, desc[UR10][R4.64+-0x18] ;  /* 0xffffe80a04137981 */ /* 0x000f28000c1e1900 */
[----:B------:R-:W4:Y:S04]  /*0200*/  LDG.E R18, desc[UR10][R2.64+-0x18] ;  /* 0xffffe80a02127981 */ /* 0x000f28000c1e1900 */
[----:B------:R-:W5:Y:S04]  /*0210*/  LDG.E R20, desc[UR10][R4.64+-0x14] ;  /* 0xffffec0a04147981 */ /* 0x000f68000c1e1900 */
        /* <DEDUP_REMOVED lines=9> */
[----:B------:R-:W5:Y:S01]  /*02b0*/  LDG.E R17, desc[UR10][R2.64] ;  /* 0x0000000a02117981 */ /* 0x000f62000c1e1900 */
[----:B--2---:R-:W-:-:S03]  /*02c0*/  FFMA R15, R15, R16, R14 ;  /* 0x000000100f0f7223 */ /* 0x004fc6000000000e */
[----:B------:R-:W2:Y:S04]  /*02d0*/  LDG.E R16, desc[UR10][R4.64] ;  /* 0x0000000a04107981 */ /* 0x000ea8000c1e1900 */
[----:B------:R-:W2:Y:S01]  /*02e0*/  LDG.E R14, desc[UR10][R4.64+0x4] ;  /* 0x0000040a040e7981 */ /* 0x000ea2000c1e1900 */
[----:B---3--:R-:W-:-:S03]  /*02f0*/  FFMA R24, R24, R25, R15 ;  /* 0x0000001918187223 */ /* 0x008fc6000000000f */
[----:B------:R-:W3:Y:S01]  /*0300*/  LDG.E R15, desc[UR10][R2.64+0x4] ;  /* 0x0000040a020f7981 */ /* 0x000ee2000c1e1900 */
[----:B----4-:R-:W-:-:S03]  /*0310*/  FFMA R25, R19, R18, R24 ;  /* 0x0000001213197223 */ /* 0x010fc60000000018 */
[----:B------:R-:W4:Y:S04]  /*0320*/  LDG.E R18, desc[UR10][R4.64+0x8] ;  /* 0x0000080a04127981 */ /* 0x000f28000c1e1900 */
[----:B------:R-:W4:Y:S01]  /*0330*/  LDG.E R19, desc[UR10][R2.64+0x8] ;  /* 0x0000080a02137981 */ /* 0x000f22000c1e1900 */
[----:B-----5:R-:W-:-:S03]  /*0340*/  FFMA R25, R20, R21, R25 ;  /* 0x0000001514197223 */ /* 0x020fc60000000019 */
[----:B------:R-:W5:Y:S04]  /*0350*/  LDG.E R20, desc[UR10][R4.64+0xc] ;  /* 0x00000c0a04147981 */ /* 0x000f68000c1e1900 */
[----:B------:R-:W5:Y:S01]  /*0360*/  LDG.E R21, desc[UR10][R2.64+0xc] ;  /* 0x00000c0a02157981 */ /* 0x000f62000c1e1900 */
[----:B------:R-:W-:-:S03]  /*0370*/  FFMA R25, R22, R23, R25 ;  /* 0x0000001716197223 */ /* 0x000fc60000000019 */
[----:B------:R-:W5:Y:S04]  /*0380*/  LDG.E R22, desc[UR10][R4.64+0x10] ;  /* 0x0000100a04167981 */ /* 0x000f68000c1e1900 */
[----:B------:R-:W5:Y:S01]  /*0390*/  LDG.E R23, desc[UR10][R2.64+0x10] ;  /* 0x0000100a02177981 */ /* 0x000f62000c1e1900 */
[----:B------:R-:W-:-:S03]  /*03a0*/  FFMA R26, R12, R13, R25 ;  /* 0x0000000d0c1a7223 */ /* 0x000fc60000000019 */
[----:B------:R-:W5:Y:S04]  /*03b0*/  LDG.E R24, desc[UR10][R4.64+0x14] ;  /* 0x0000140a04187981 */ /* 0x000f68000c1e1900 */
[----:B------:R-:W5:Y:S04]  /*03c0*/  LDG.E R25, desc[UR10][R2.64+0x14] ;  /* 0x0000140a02197981 */ /* 0x000f68000c1e1900 */
[----:B------:R-:W5:Y:S01]  /*03d0*/  LDG.E R12, desc[UR10][R4.64+0x18] ;  /* 0x0000180a040c7981 */ /* 0x000f62000c1e1900 */
[----:B------:R-:W-:-:S03]  /*03e0*/  FFMA R27, R11, R8, R26 ;  /* 0x000000080b1b7223 */ /* 0x000fc6000000001a */
[----:B------:R-:W5:Y:S04]  /*03f0*/  LDG.E R13, desc[UR10][R2.64+0x18] ;  /* 0x0000180a020d7981 */ /* 0x000f68000c1e1900 */
[----:B------:R0:W5:Y:S04]  /*0400*/  LDG.E R8, desc[UR10][R4.64+0x1c] ;  /* 0x00001c0a04087981 */ /* 0x000168000c1e1900 */
[----:B------:R1:W5:Y:S01]  /*0410*/  LDG.E R11, desc[UR10][R2.64+0x1c] ;  /* 0x00001c0a020b7981 */ /* 0x000362000c1e1900 */
[----:B------:R-:W-:Y:S01]  /*0420*/  FFMA R9, R10, R9, R27 ;  /* 0x000000090a097223 */ /* 0x000fe2000000001b */
[----:B------:R-:W-:-:S04]  /*0430*/  UIADD3 UR9, UPT, UPT, UR9, 0x10, URZ ;  /* 0x0000001009097890 */ /* 0x000fc8000fffe0ff */
[----:B------:R-:W-:Y:S01]  /*0440*/  UISETP.NE.AND UP1, UPT, UR9, URZ, UPT ;  /* 0x000000ff0900728c */ /* 0x000fe2000bf25270 */
[----:B0-----:R-:W-:Y:S02]  /*0450*/  IADD3 R4, P0, PT, R4, 0x40, RZ ;  /* 0x0000004004047810 */ /* 0x001fe40007f1e0ff */
[----:B-1----:R-:W-:Y:S02]  /*0460*/  IADD3 R2, P1, PT, R2, 0x40, RZ ;  /* 0x0000004002027810 */ /* 0x002fe40007f3e0ff */
[----:B------:R-:W-:Y:S02]  /*0470*/  IADD3.X R5, PT, PT, RZ, R5, RZ, P0, !PT ;  /* 0x00000005ff057210 */ /* 0x000fe400007fe4ff */
[----:B------:R-:W-:Y:S01]  /*0480*/  IADD3.X R3, PT, PT, RZ, R3, RZ, P1, !PT ;  /* 0x00000003ff037210 */ /* 0x000fe20000ffe4ff */
[----:B--2---:R-:W-:-:S04]  /*0490*/  FFMA R9, R16, R17, R9 ;  /* 0x0000001110097223 */ /* 0x004fc80000000009 */
[----:B---3--:R-:W-:-:S04]  /*04a0*/  FFMA R9, R14, R15, R9 ;  /* 0x0000000f0e097223 */ /* 0x008fc80000000009 */
[----:B----4-:R-:W-:-:S04]  /*04b0*/  FFMA R9, R18, R19, R9 ;  /* 0x0000001312097223 */ /* 0x010fc80000000009 */
[----:B-----5:R-:W-:-:S04]  /*04c0*/  FFMA R9, R20, R21, R9 ;  /* 0x0000001514097223 */ /* 0x020fc80000000009 */
[----:B------:R-:W-:-:S04]  /*04d0*/  FFMA R9, R22, R23, R9 ;  /* 0x0000001716097223 */ /* 0x000fc80000000009 */
[----:B------:R-:W-:-:S04]  /*04e0*/  FFMA R9, R24, R25, R9 ;  /* 0x0000001918097223 */ /* 0x000fc80000000009 */
[----:B------:R-:W-:-:S04]  /*04f0*/  FFMA R9, R12, R13, R9 ;  /* 0x0000000d0c097223 */ /* 0x000fc80000000009 */
[----:B------:R-:W-:Y:S01]  /*0500*/  FFMA R14, R8, R11, R9 ;  /* 0x0000000b080e7223 */ /* 0x000fe20000000009 */
[----:B------:R-:W-:Y:S06]  /*0510*/  BRA.U UP1, `(.L_x_2) ;  /* 0xfffffffd01247547 */ /* 0x000fec000b83ffff */
.L_x_1:
[----:B------:R-:W-:Y:S05]  /*0520*/  BRA.U !UP0, `(.L_x_0) ;  /* 0x00000005086c7547 */ /* 0x000fea000b800000 */
[----:B------:R-:W-:Y:S02]  /*0530*/  UISETP.GE.U32.AND UP0, UPT, UR7, 0x8, UPT ;  /* 0x000000080700788c */ /* 0x000fe4000bf06070 */
[----:B------:R-:W-:-:S04]  /*0540*/  ULOP3.LUT UR5, UR6, 0x7, URZ, 0xc0, !UPT ;  /* 0x0000000706057892 */ /* 0x000fc8000f8ec0ff */
[----:B------:R-:W-:-:S03]  /*0550*/  UISETP.NE.AND UP1, UPT, UR5, URZ, UPT ;  /* 0x000000ff0500728c */ /* 0x000fc6000bf25270 */
[----:B------:R-:W-:Y:S08]  /*0560*/  BRA.U !UP0, `(.L_x_3) ;  /* 0x00000001088c7547 */ /* 0x000ff0000b800000 */
[----:B------:R-:W0:Y:S01]  /*0570*/  LDC.64 R8, c[0x0][0x390] ;  /* 0x0000e400ff087b82 */ /* 0x000e220000000a00 */
[CC--:B------:R-:W-:Y:S02]  /*0580*/  IADD3 R3, PT, PT, R6.reuse, R7.reuse, RZ ;  /* 0x0000000706037210 */ /* 0x0c0fe40007ffe0ff */
[----:B------:R-:W-:-:S05]  /*0590*/  IADD3 R10, P0, PT, R6, R7, RZ ;  /* 0x00000007060a7210 */ /* 0x000fca0007f1e0ff */
[----:B------:R-:W1:Y:S08]  /*05a0*/  LDC.64 R12, c[0x0][0x390] ;  /* 0x0000e400ff0c7b82 */ /* 0x000e700000000a00 */
[----:B------:R-:W2:Y:S01]  /*05b0*/  LDC.64 R4, c[0x0][0x388] ;  /* 0x0000e200ff047b82 */ /* 0x000ea20000000a00 */
[----:B0-----:R-:W-:Y:S01]  /*05c0*/  IMAD.WIDE.U32 R8, R3, 0x4, R8 ;  /* 0x0000000403087825 */ /* 0x001fe200078e0008 */
[----:B------:R-:W-:-:S02]  /*05d0*/  IADD3.X R3, PT, PT, RZ, RZ, RZ, P0, !PT ;  /* 0x000000ffff037210 */ /* 0x000fc400007fe4ff */
[----:B-1----:R-:W-:-:S04]  /*05e0*/  LEA R2, P0, R10, R12, 0x2 ;  /* 0x0000000c0a027211 */ /* 0x002fc800078010ff */
[----:B------:R-:W-:Y:S02]  /*05f0*/  LEA.HI.X R3, R10, R13, R3, 0x2, P0 ;  /* 0x0000000d0a037211 */ /* 0x000fe400000f1403 */
[----:B------:R-:W3:Y:S01]  /*0600*/  LDG.E R10, desc[UR10][R8.64] ;  /* 0x0000000a080a7981 */ /* 0x000ee2000c1e1900 */
[----:B--2---:R-:W-:-:S03]  /*0610*/  IMAD.WIDE.U32 R4, R7, 0x4, R4 ;  /* 0x0000000407047825 */ /* 0x004fc600078e0004 */
[----:B------:R-:W2:Y:S04]  /*0620*/  LDG.E R12, desc[UR10][R2.64+0x4] ;  /* 0x0000040a020c7981 */ /* 0x000ea8000c1e1900 */
[----:B------:R-:W3:Y:S04]  /*0630*/  LDG.E R11, desc[UR10][R4.64] ;  /* 0x0000000a040b7981 */ /* 0x000ee8000c1e1900 */
[----:B------:R-:W2:Y:S04]  /*0640*/  LDG.E R13, desc[UR10][R4.64+0x4] ;  /* 0x0000040a040d7981 */ /* 0x000ea8000c1e1900 */
        /* <DEDUP_REMOVED lines=12> */
[----:B------:R-:W-:Y:S01]  /*0710*/  IADD3 R7, PT, PT, R7, 0x8, RZ ;  /* 0x0000000807077810 */ /* 0x000fe20007ffe0ff */
[----:B---3--:R-:W-:-:S04]  /*0720*/  FFMA R10, R11, R10, R14 ;  /* 0x0000000a0b0a7223 */ /* 0x008fc8000000000e */
[----:B--2---:R-:W-:-:S04]  /*0730*/  FFMA R10, R13, R12, R10 ;  /* 0x0000000c0d0a7223 */ /* 0x004fc8000000000a */
[----:B----4-:R-:W-:-:S04]  /*0740*/  FFMA R10, R15, R16, R10 ;  /* 0x000000100f0a7223 */ /* 0x010fc8000000000a */
[----:B-----5:R-:W-:-:S04]  /*0750*/  FFMA R10, R17, R18, R10 ;  /* 0x00000012110a7223 */ /* 0x020fc8000000000a */
[----:B------:R-:W-:-:S04]  /*0760*/  FFMA R10, R19, R20, R10 ;  /* 0x00000014130a7223 */ /* 0x000fc8000000000a */
[----:B------:R-:W-:-:S04]  /*0770*/  FFMA R21, R21, R22, R10 ;  /* 0x0000001615157223 */ /* 0x000fc8000000000a */
[----:B------:R-:W-:-:S04]  /*0780*/  FFMA R8, R8, R9, R21 ;  /* 0x0000000908087223 */ /* 0x000fc80000000015 */
[----:B------:R-:W-:-:S07]  /*0790*/  FFMA R14, R23, R24, R8 ;  /* 0x00000018170e7223 */ /* 0x000fce0000000008 */
.L_x_3:
        /* <DEDUP_REMOVED lines=11> */
[----:B------:R-:W-:-:S05]  /*0850*/  IADD3.X R3, PT, PT, RZ, RZ, RZ, P0, !PT ;  /* 0x000000ffff037210 */ /* 0x000fca00007fe4ff */
[----:B------:R-:W3:Y:S01]  /*0860*/  LDG.E R8, desc[UR10][R8.64] ;  /* 0x0000000a08087981 */ /* 0x000ee2000c1e1900 */
[----:B-1----:R-:W-:-:S04]  /*0870*/  LEA R2, P0, R10, R12, 0x2 ;  /* 0x0000000c0a027211 */ /* 0x002fc800078010ff */
[----:B------:R-:W-:Y:S01]  /*0880*/  LEA.HI.X R3, R10, R13, R3, 0x2, P0 ;  /* 0x0000000d0a037211 */ /* 0x000fe200000f1403 */
[----:B--2---:R-:W-:-:S04]  /*0890*/  IMAD.WIDE.U32 R4, R7, 0x4, R4 ;  /* 0x0000000407047825 */ /* 0x004fc800078e0004 */
[----:B------:R-:W2:Y:S04]  /*08a0*/  LDG.E R12, desc[UR10][R2.64+0x4] ;  /* 0x0000040a020c7981 */ /* 0x000ea8000c1e1900 */
[----:B------:R-:W3:Y:S04]  /*08b0*/  LDG.E R11, desc[UR10][R4.64] ;  /* 0x0000000a040b7981 */ /* 0x000ee8000c1e1900 */
[----:B------:R-:W2:Y:S04]  /*08c0*/  LDG.E R10, desc[UR10][R4.64+0x4] ;  /* 0x0000040a040a7981 */ /* 0x000ea8000c1e1900 */
[----:B------:R-:W4:Y:S04]  /*08d0*/  LDG.E R13, desc[UR10][R4.64+0x8] ;  /* 0x0000080a040d7981 */ /* 0x000f28000c1e1900 */
[----:B------:R-:W4:Y:S04]  /*08e0*/  LDG.E R15, desc[UR10][R2.64+0x8] ;  /* 0x0000080a020f7981 */ /* 0x000f28000c1e1900 */
[----:B------:R-:W5:Y:S04]  /*08f0*/  LDG.E R17, desc[UR10][R4.64+0xc] ;  /* 0x00000c0a04117981 */ /* 0x000f68000c1e1900 */
[----:B------:R-:W5:Y:S01]  /*0900*/  LDG.E R16, desc[UR10][R2.64+0xc] ;  /* 0x00000c0a02107981 */ /* 0x000f62000c1e1900 */
[----:B------:R-:W-:Y:S01]  /*0910*/  IADD3 R7, PT, PT, R7, 0x4, RZ ;  /* 0x0000000407077810 */ /* 0x000fe20007ffe0ff */
[----:B---3--:R-:W-:-:S04]  /*0920*/  FFMA R11, R11, R8, R14 ;  /* 0x000000080b0b7223 */ /* 0x008fc8000000000e */
[----:B--2---:R-:W-:-:S04]  /*0930*/  FFMA R10, R10, R12, R11 ;  /* 0x0000000c0a0a7223 */ /* 0x004fc8000000000b */
[----:B----4-:R-:W-:-:S04]  /*0940*/  FFMA R10, R13, R15, R10 ;  /* 0x0000000f0d0a7223 */ /* 0x010fc8000000000a */
[----:B-----5:R-:W-:-:S07]  /*0950*/  FFMA R14, R17, R16, R10 ;  /* 0x00000010110e7223 */ /* 0x020fce000000000a */
.L_x_4:
[----:B------:R-:W-:Y:S05]  /*0960*/  BRA.U !UP1, `(.L_x_0) ;  /* 0x00000001095c7547 */ /* 0x000fea000b800000 */
[----:B------:R-:W0:Y:S01]  /*0970*/  LDC.64 R2, c[0x0][0x390] ;  /* 0x0000e400ff027b82 */ /* 0x000e220000000a00 */
[----:B------:R-:W-:Y:S01]  /*0980*/  IADD3 R9, PT, PT, R6, R7, RZ ;  /* 0x0000000706097210 */ /* 0x000fe20007ffe0ff */
[----:B------:R-:W-:-:S06]  /*0990*/  UIADD3 UR4, UPT, UPT, -UR4, URZ, URZ ;  /* 0x000000ff04047290 */ /* 0x000fcc000fffe1ff */
[----:B------:R-:W1:Y:S01]  /*09a0*/  LDC.64 R4, c[0x0][0x388] ;  /* 0x0000e200ff047b82 */ /* 0x000e620000000a00 */
[----:B0-----:R-:W-:-:S03]  /*09b0*/  IMAD.WIDE.U32 R2, R9, 0x4, R2 ;  /* 0x0000000409027825 */ /* 0x001fc600078e0002 */
[----:B------:R-:W-:Y:S02]  /*09c0*/  MOV R6, R2 ;  /* 0x0000000200067202 */ /* 0x000fe40000000f00 */
[----:B------:R-:W-:Y:S01]  /*09d0*/  MOV R9, R3 ;  /* 0x0000000300097202 */ /* 0x000fe20000000f00 */
[----:B-1----:R-:W-:-:S03]  /*09e0*/  IMAD.WIDE.U32 R4, R7, 0x4, R4 ;  /* 0x0000000407047825 */ /* 0x002fc600078e0004 */
[----:B------:R-:W-:Y:S02]  /*09f0*/  MOV R2, R4 ;  /* 0x0000000400027202 */ /* 0x000fe40000000f00 */
[----:B------:R-:W-:-:S07]  /*0a00*/  MOV R7, R5 ;  /* 0x0000000500077202 */ /* 0x000fce0000000f00 */
.L_x_5:
[----:B------:R-:W-:Y:S02]  /*0a10*/  MOV R3, R7 ;  /* 0x0000000700037202 */ /* 0x000fe40000000f00 */
[----:B------:R-:W-:Y:S02]  /*0a20*/  MOV R4, R6 ;  /* 0x0000000600047202 */ /* 0x000fe40000000f00 */
[----:B------:R-:W-:Y:S02]  /*0a30*/  MOV R5, R9 ;  /* 0x0000000900057202 */ /* 0x000fe40000000f00 */
[----:B------:R0:W2:Y:S04]  /*0a40*/  LDG.E R3, desc[UR10][R2.64] ;  /* 0x0000000a02037981 */ /* 0x0000a8000c1e1900 */
[----:B------:R-:W2:Y:S01]  /*0a50*/  LDG.E R4, desc[UR10][R4.64] ;  /* 0x0000000a04047981 */ /* 0x000ea2000c1e1900 */
[----:B------:R-:W-:Y:S01]  /*0a60*/  UIADD3 UR4, UPT, UPT, UR4, 0x1, URZ ;  /* 0x0000000104047890 */ /* 0x000fe2000fffe0ff */
[----:B------:R-:W-:-:S03]  /*0a70*/  IADD3 R6, P0, PT, R6, 0x4, RZ ;  /* 0x0000000406067810 */ /* 0x000fc60007f1e0ff */
[----:B------:R-:W-:Y:S01]  /*0a80*/  UISETP.NE.AND UP0, UPT, UR4, URZ, UPT ;  /* 0x000000ff0400728c */ /* 0x000fe2000bf05270 */
[----:B0-----:R-:W-:Y:S02]  /*0a90*/  IADD3 R2, P1, PT, R2, 0x4, RZ ;  /* 0x0000000402027810 */ /* 0x001fe40007f3e0ff */
[----:B------:R-:W-:Y:S02]  /*0aa0*/  IADD3.X R9, PT, PT, RZ, R9, RZ, P0, !PT ;  /* 0x00000009ff097210 */ /* 0x000fe400007fe4ff */
[----:B------:R-:W-:Y:S01]  /*0ab0*/  IADD3.X R7, PT, PT, RZ, R7, RZ, P1, !PT ;  /* 0x00000007ff077210 */ /* 0x000fe20000ffe4ff */
[----:B--2---:R-:W-:-:S03]  /*0ac0*/  FFMA R14, R3, R4, R14 ;  /* 0x00000004030e7223 */ /* 0x004fc6000000000e */
[----:B------:R-:W-:Y:S05]  /*0ad0*/  BRA.U UP0, `(.L_x_5) ;  /* 0xfffffffd00cc7547 */ /* 0x000fea000b83ffff */
.L_x_0:
[----:B------:R-:W1:Y:S08]  /*0ae0*/  LDC.64 R2, c[0x0][0x380] ;  /* 0x0000e000ff027b82 */ /* 0x000e700000000a00 */
[----:B------:R-:W0:Y:S08]  /*0af0*/  LDC.U8 R6, c[0x0][0x3a4] ;  /* 0x0000e900ff067b82 */ /* 0x000e300000000000 */
[----:B------:R-:W2:Y:S01]  /*0b00*/  LDC.64 R4, c[0x0][0x398] ;  /* 0x0000e600ff047b82 */ /* 0x000ea20000000a00 */
[----:B-1----:R-:W-:-:S06]  /*0b10*/  IMAD.WIDE.U32 R2, R0, 0x4, R2 ;  /* 0x0000000400027825 */ /* 0x002fcc00078e0002 */
[----:B------:R-:W3:Y:S01]  /*0b20*/  LDG.E R3, desc[UR10][R2.64] ;  /* 0x0000000a02037981 */ /* 0x000ee2000c1e1900 */
[----:B0-----:R-:W-:-:S04]  /*0b30*/  PRMT R6, R6, 0x8880, RZ ;  /* 0x0000888006067816 */ /* 0x001fc800000000ff */
[----:B------:R-:W-:Y:S01]  /*0b40*/  ISETP.NE.AND P0, PT, R6, 0x1, PT ;  /* 0x000000010600780c */ /* 0x000fe20003f05270 */
[----:B--2---:R-:W-:-:S04]  /*0b50*/  IMAD.WIDE.U32 R4, R0, 0x4, R4 ;  /* 0x0000000400047825 */ /* 0x004fc800078e0004 */
[----:B---3--:R-:W-:Y:S01]  /*0b60*/  FADD R7, R3, R14 ;  /* 0x0000000e03077221 */ /* 0x008fe20000000000 */
[----:B------:R-:W-:-:S07]  /*0b70*/  FSETP.GEU.AND P1, PT, R14, -R3, PT ;  /* 0x800000030e00720b */ /* 0x000fce0003f2e000 */
[----:B------:R-:W-:-:S05]  /*0b80*/  @!P0 FSEL R7, R7, RZ, P1 ;  /* 0x000000ff07078208 */ /* 0x000fca0000800000 */
[----:B------:R-:W-:Y:S01]  /*0b90*/  STG.E desc[UR10][R4.64], R7 ;  /* 0x0000000704007986 */ /* 0x000fe2000c10190a */
[----:B------:R-:W-:Y:S05]  /*0ba0*/  EXIT ;  /* 0x000000000000794d */ /* 0x000fea0003800000 */
.L_x_6:
[----:B------:R-:W-:-:S00]  /*0bb0*/  BRA `(.L_x_6) ;  /* 0xfffffffc00fc7947 */ /* 0x000fc0000383ffff */
[----:B------:R-:W-:-:S00]  /*0bc0*/  NOP ;  /* 0x0000000000007918 */ /* 0x000fc00000000000 */
        /* <DEDUP_REMOVED lines=11> */
.L_x_87:


//--------------------- .text._Z13globalavg_jjbPfS_i --------------------------
	.section	.text._Z13globalavg_jjbPfS_i,"ax",@progbits
	.align	128
        .global         _Z13globalavg_jjbPfS_i
        .type           _Z13globalavg_jjbPfS_i,@function
        .size           _Z13globalavg_jjbPfS_i,(.L_x_84 - _Z13globalavg_jjbPfS_i)
        .other          _Z13globalavg_jjbPfS_i,@"STO_CUDA_ENTRY STV_DEFAULT"
_Z13globalavg_jjbPfS_i:
.text._Z13globalavg_jjbPfS_i:
[----:B------:R-:W-:Y:S01]  /*0000*/  LDC R1, c[0x0][0x37c] ;  /* 0x0000df00ff017b82 */ /* 0x000fe20000000800 */
[----:B------:R-:W0:Y:S01]  /*0010*/  LDCU UR4, c[0x0][0x390] ;  /* 0x00007200ff0477ac */ /* 0x000e220008000800 */
[----:B------:R-:W1:Y:S01]  /*0020*/  S2R R4, SR_CTAID.X ;  /* 0x0000000000047919 */ /* 0x000e620000002500 */
[----:B------:R-:W-:Y:S01]  /*0030*/  IMAD.MOV.U32 R9, RZ, RZ, RZ ;  /* 0x000000ffff097224 */ /* 0x000fe200078e00ff */
[----:B------:R-:W2:Y:S01]  /*0040*/  LDCU.64 UR8, c[0x0][0x358] ;  /* 0x00006b00ff0877ac */ /* 0x000ea20008000a00 */
[----:B0-----:R-:W-:-:S05]  /*0050*/  IMAD.U32 R7, RZ, RZ, UR4 ;  /* 0x00000004ff077e24 */ /* 0x001fca000f8e00ff */
[----:B------:R-:W-:-:S13]  /*0060*/  ISETP.GE.AND P0, PT, R7, 0x1, PT ;  /* 0x000000010700780c */ /* 0x000fda0003f06270 */
[----:B-12---:R-:W-:Y:S05]  /*0070*/  @!P0 BRA `(.L_x_7) ;  /* 0x0000000400d48947 */ /* 0x006fea0003800000 */
[----:B------:R-:W0:Y:S01]  /*0080*/  LDCU.64 UR6, c[0x0][0x380] ;  /* 0x00007000ff0677ac */ /* 0x000e220008000a00 */
[C---:B------:R-:W-:Y:S01]  /*0090*/  LOP3.LUT R25, R7.reuse, 0x7, RZ, 0xc0, !PT ;  /* 0x0000000707197812 */ /* 0x040fe200078ec0ff */
[----:B------:R-:W-:Y:S01]  /*00a0*/  IMAD.MOV.U32 R9, RZ, RZ, RZ ;  /* 0x000000ffff097224 */ /* 0x000fe200078e00ff */
[C---:B------:R-:W-:Y:S01]  /*00b0*/  LOP3.LUT R26, R7.reuse, 0xf, RZ, 0xc0, !PT ;  /* 0x0000000f071a7812 */ /* 0x040fe200078ec0ff */
[----:B------:R-:W-:Y:S01]  /*00c0*/  UMOV UR4, URZ ;  /* 0x000000ff00047c82 */ /* 0x000fe20008000000 */
[----:B------:R-:W-:Y:S01]  /*00d0*/  LOP3.LUT R6, R7, 0x7ffffff0, RZ, 0xc0, !PT ;  /* 0x7ffffff007067812 */ /* 0x000fe200078ec0ff */
[----:B------:R-:W-:Y:S01]  /*00e0*/  VIADD R2, R25, 0xffffffff ;  /* 0xffffffff19027836 */ /* 0x000fe20000000000 */
[----:B------:R-:W-:Y:S02]  /*00f0*/  IADD3 R0, PT, PT, R26, -0x1, RZ ;  /* 0xffffffff1a007810 */ /* 0x000fe40007ffe0ff */
[----:B------:R-:W-:Y:S02]  /*0100*/  LOP3.LUT R5, R7, 0x3, RZ, 0xc0, !PT ;  /* 0x0000000307057812 */ /* 0x000fe400078ec0ff */
[----:B------:R-:W-:-:S02]  /*0110*/  ISETP.GE.U32.AND P0, PT, R0, 0x7, PT ;  /* 0x000000070000780c */ /* 0x000fc40003f06070 */
[----:B------:R-:W-:Y:S02]  /*0120*/  ISETP.GE.U32.AND P1, PT, R2, 0x3, PT ;  /* 0x000000030200780c */ /* 0x000fe40003f26070 */
[----:B------:R-:W-:Y:S01]  /*0130*/  IADD3 R0, PT, PT, -R6, RZ, RZ ;  /* 0x000000ff06007210 */ /* 0x000fe20007ffe1ff */
[----:B0-----:R-:W-:-:S04]  /*0140*/  UIADD3 UR5, UP0, UPT, UR6, 0x20, URZ ;  /* 0x0000002006057890 */ /* 0x001fc8000ff1e0ff */
[----:B------:R-:W-:-:S12]  /*0150*/  UIADD3.X UR6, UPT, UPT, URZ, UR7, URZ, UP0, !UPT ;  /* 0x00000007ff067290 */ /* 0x000fd800087fe4ff */
.L_x_13:
[----:B------:R-:W0:Y:S01]  /*0160*/  LDC R7, c[0x0][0x390] ;  /* 0x0000e400ff077b82 */ /* 0x000e220000000800 */
[----:B------:R-:W-:Y:S01]  /*0170*/  IMAD.MOV.U32 R11, RZ, RZ, RZ ;  /* 0x000000ffff0b7224 */ /* 0x000fe200078e00ff */
[----:B0-----:R-:W-:Y:S01]  /*0180*/  ISETP.GE.U32.AND P3, PT, R7, 0x10, PT ;  /* 0x000000100700780c */ /* 0x001fe20003f66070 */
[----:B------:R-:W-:Y:S01]  /*0190*/  IMAD R8, R4, R7, UR4 ;  /* 0x0000000404087e24 */ /* 0x000fe2000f8e0207 */
[----:B------:R-:W-:-:S03]  /*01a0*/  UIADD3 UR4, UPT, UPT, UR4, 0x1, URZ ;  /* 0x0000000104047890 */ /* 0x000fc6000fffe0ff */
[----:B------:R-:W-:-:S03]  /*01b0*/  IMAD R8, R8, R7, RZ ;  /* 0x0000000708087224 */ /* 0x000fc600078e02ff */
[----:B------:R-:W-:-:S05]  /*01c0*/  ISETP.NE.AND P2, PT, R7, UR4, PT ;  /* 0x0000000407007c0c */ /* 0x000fca000bf45270 */
[----:B------:R-:W-:Y:S08]  /*01d0*/  @!P3 BRA `(.L_x_8) ;  /* 0x0000000000a8b947 */ /* 0x000ff00003800000 */
[----:B------:R-:W-:Y:S01]  /*01e0*/  IMAD.MOV.U32 R10, RZ, RZ, R8 ;  /* 0x000000ffff0a7224 */ /* 0x000fe200078e0008 */
[----:B------:R-:W-:-:S07]  /*01f0*/  MOV R11, R0 ;  /* 0x00000000000b7202 */ /* 0x000fce0000000f00 */
.L_x_9:
[----:B------:R-:W-:Y:S02]  /*0200*/  IMAD.U32 R2, RZ, RZ, UR5 ;  /* 0x00000005ff027e24 */ /* 0x000fe4000f8e00ff */
[----:B------:R-:W-:Y:S02]  /*0210*/  IMAD.U32 R3, RZ, RZ, UR6 ;  /* 0x00000006ff037e24 */ /* 0x000fe4000f8e00ff */
[----:B------:R-:W-:-:S05]  /*0220*/  IMAD.WIDE R2, R10, 0x4, R2 ;  /* 0x000000040a027825 */ /* 0x000fca00078e0202 */
[----:B------:R-:W2:Y:S04]  /*0230*/  LDG.E R24, desc[UR8][R2.64+-0x20] ;  /* 0xffffe00802187981 */ /* 0x000ea8000c1e1900 */
[----:B------:R-:W3:Y:S04]  /*0240*/  LDG.E R23, desc[UR8][R2.64+-0x1c] ;  /* 0xffffe40802177981 */ /* 0x000ee8000c1e1900 */
        /* <DEDUP_REMOVED lines=11> */
[----:B--2---:R-:W-:-:S03]  /*0300*/  FADD R24, R24, R9 ;  /* 0x0000000918187221 */ /* 0x004fc60000000000 */
[----:B------:R-:W2:Y:S01]  /*0310*/  LDG.E R9, desc[UR8][R2.64+0x14] ;  /* 0x0000140802097981 */ /* 0x000ea2000c1e1900 */
[----:B---3--:R-:W-:-:S03]  /*0320*/  FADD R27, R24, R23 ;  /* 0x00000017181b7221 */ /* 0x008fc60000000000 */
[----:B------:R-:W3:Y:S04]  /*0330*/  LDG.E R23, desc[UR8][R2.64+0x18] ;  /* 0x0000180802177981 */ /* 0x000ee8000c1e1900 */
[----:B------:R-:W3:Y:S01]  /*0340*/  LDG.E R24, desc[UR8][R2.64+0x1c] ;  /* 0x00001c0802187981 */ /* 0x000ee2000c1e1900 */
[----:B----4-:R-:W-:Y:S01]  /*0350*/  FADD R12, R27, R12 ;  /* 0x0000000c1b0c7221 */ /* 0x010fe20000000000 */
[----:B------:R-:W-:Y:S01]  /*0360*/  IADD3 R11, PT, PT, R11, 0x10, RZ ;  /* 0x000000100b0b7810 */ /* 0x000fe20007ffe0ff */
[----:B------:R-:W-:Y:S02]  /*0370*/  VIADD R10, R10, 0x10 ;  /* 0x000000100a0a7836 */ /* 0x000fe40000000000 */
[----:B-----5:R-:W-:Y:S01]  /*0380*/  FADD R13, R12, R13 ;  /* 0x0000000d0c0d7221 */ /* 0x020fe20000000000 */
[----:B------:R-:W-:-:S03]  /*0390*/  ISETP.NE.AND P3, PT, R11, RZ, PT ;  /* 0x000000ff0b00720c */ /* 0x000fc60003f65270 */
[----:B------:R-:W-:-:S04]  /*03a0*/  FADD R14, R13, R14 ;  /* 0x0000000e0d0e7221 */ /* 0x000fc80000000000 */
        /* <DEDUP_REMOVED lines=8> */
[----:B--2---:R-:W-:-:S04]  /*0430*/  FADD R22, R22, R9 ;  /* 0x0000000916167221 */ /* 0x004fc80000000000 */
[----:B---3--:R-:W-:-:S04]  /*0440*/  FADD R23, R22, R23 ;  /* 0x0000001716177221 */ /* 0x008fc80000000000 */
[----:B------:R-:W-:Y:S01]  /*0450*/  FADD R9, R23, R24 ;  /* 0x0000001817097221 */ /* 0x000fe20000000000 */
[----:B------:R-:W-:Y:S06]  /*0460*/  @P3 BRA `(.L_x_9) ;  /* 0xfffffffc00643947 */ /* 0x000fec000383ffff */
[----:B------:R-:W-:-:S07]  /*0470*/  MOV R11, R6 ;  /* 0x00000006000b7202 */ /* 0x000fce0000000f00 */
.L_x_8:
[----:B------:R-:W-:-:S13]  /*0480*/  ISETP.NE.AND P3, PT, R26, RZ, PT ;  /* 0x000000ff1a00720c */ /* 0x000fda0003f65270 */
[----:B------:R-:W-:Y:S05]  /*0490*/  @!P3 BRA `(.L_x_10) ;  /* 0x0000000000c8b947 */ /* 0x000fea0003800000 */
[----:B------:R-:W-:Y:S01]  /*04a0*/  ISETP.NE.AND P3, PT, R25, RZ, PT ;  /* 0x000000ff1900720c */ /* 0x000fe20003f65270 */
[----:B------:R-:W-:-:S12]  /*04b0*/  @!P0 BRA `(.L_x_11) ;  /* 0x0000000000508947 */ /* 0x000fd80003800000 */
[----:B------:R-:W0:Y:S01]  /*04c0*/  LDC.64 R2, c[0x0][0x380] ;  /* 0x0000e000ff027b82 */ /* 0x000e220000000a00 */
[----:B------:R-:W-:-:S04]  /*04d0*/  IMAD.IADD R13, R8, 0x1, R11 ;  /* 0x00000001080d7824 */ /* 0x000fc800078e020b */
[----:B0-----:R-:W-:-:S05]  /*04e0*/  IMAD.WIDE R2, R13, 0x4, R2 ;  /* 0x000000040d027825 */ /* 0x001fca00078e0202 */
[----:B------:R-:W2:Y:S04]  /*04f0*/  LDG.E R10, desc[UR8][R2.64] ;  /* 0x00000008020a7981 */ /* 0x000ea8000c1e1900 */
[----:B------:R-:W3:Y:S04]  /*0500*/  LDG.E R13, desc[UR8][R2.64+0x4] ;  /* 0x00000408020d7981 */ /* 0x000ee8000c1e1900 */
[----:B------:R-:W4:Y:S04]  /*0510*/  LDG.E R15, desc[UR8][R2.64+0x8] ;  /* 0x00000808020f7981 */ /* 0x000f28000c1e1900 */
[----:B------:R-:W5:Y:S04]  /*0520*/  LDG.E R17, desc[UR8][R2.64+0xc] ;  /* 0x00000c0802117981 */ /* 0x000f68000c1e1900 */
[----:B------:R-:W5:Y:S04]  /*0530*/  LDG.E R19, desc[UR8][R2.64+0x10] ;  /* 0x0000100802137981 */ /* 0x000f68000c1e1900 */
[----:B------:R-:W5:Y:S04]  /*0540*/  LDG.E R21, desc[UR8][R2.64+0x14] ;  /* 0x0000140802157981 */ /* 0x000f68000c1e1900 */
[----:B------:R-:W5:Y:S04]  /*0550*/  LDG.E R23, desc[UR8][R2.64+0x18] ;  /* 0x0000180802177981 */ /* 0x000f68000c1e1900 */
[----:B------:R-:W5:Y:S01]  /*0560*/  LDG.E R27, desc[UR8][R2.64+0x1c] ;  /* 0x00001c08021b7981 */ /* 0x000f62000c1e1900 */
[----:B------:R-:W-:Y:S01]  /*0570*/  IADD3 R11, PT, PT, R11, 0x8, RZ ;  /* 0x000000080b0b7810 */ /* 0x000fe20007ffe0ff */
[----:B--2---:R-:W-:-:S04]  /*0580*/  FADD R10, R9, R10 ;  /* 0x0000000a090a7221 */ /* 0x004fc80000000000 */
[----:B---3--:R-:W-:-:S04]  /*0590*/  FADD R10, R10, R13 ;  /* 0x0000000d0a0a7221 */ /* 0x008fc80000000000 */
[----:B----4-:R-:W-:-:S04]  /*05a0*/  FADD R10, R10, R15 ;  /* 0x0000000f0a0a7221 */ /* 0x010fc80000000000 */
[----:B-----5:R-:W-:-:S04]  /*05b0*/  FADD R10, R10, R17 ;  /* 0x000000110a0a7221 */ /* 0x020fc80000000000 */
[----:B------:R-:W-:-:S04]  /*05c0*/  FADD R10, R10, R19 ;  /* 0x000000130a0a7221 */ /* 0x000fc80000000000 */
[----:B------:R-:W-:-:S04]  /*05d0*/  FADD R10, R10, R21 ;  /* 0x000000150a0a7221 */ /* 0x000fc80000000000 */
[----:B------:R-:W-:-:S04]  /*05e0*/  FADD R10, R10, R23 ;  /* 0x000000170a0a7221 */ /* 0x000fc80000000000 */
[----:B------:R-:W-:-:S07]  /*05f0*/  FADD R9, R10, R27 ;  /* 0x0000001b0a097221 */ /* 0x000fce0000000000 */
.L_x_11:
        /* <DEDUP_REMOVED lines=9> */
[----:B------:R-:W5:Y:S01]  /*0690*/  LDG.E R17, desc[UR8][R2.64+0xc] ;  /* 0x00000c0802117981 */ /* 0x000f62000c1e1900 */
[----:B------:R-:W-:Y:S01]  /*06a0*/  IADD3 R11, PT, PT, R11, 0x4, RZ ;  /* 0x000000040b0b7810 */ /* 0x000fe20007ffe0ff */
[----:B--2---:R-:W-:-:S04]  /*06b0*/  FADD R10, R9, R10 ;  /* 0x0000000a090a7221 */ /* 0x004fc80000000000 */
[----:B---3--:R-:W-:-:S04]  /*06c0*/  FADD R10, R10, R13 ;  /* 0x0000000d0a0a7221 */ /* 0x008fc80000000000 */
[----:B----4-:R-:W-:-:S04]  /*06d0*/  FADD R10, R10, R15 ;  /* 0x0000000f0a0a7221 */ /* 0x010fc80000000000 */
[----:B-----5:R-:W-:-:S07]  /*06e0*/  FADD R9, R10, R17 ;  /* 0x000000110a097221 */ /* 0x020fce0000000000 */
.L_x_12:
[----:B------:R-:W-:Y:S05]  /*06f0*/  @!P3 BRA `(.L_x_10) ;  /* 0x000000000030b947 */ /* 0x000fea0003800000 */
[----:B------:R-:W0:Y:S01]  /*0700*/  LDC.64 R2, c[0x0][0x380] ;  /* 0x0000e000ff027b82 */ /* 0x000e220000000a00 */
[----:B------:R-:W-:-:S04]  /*0710*/  IMAD.IADD R11, R8, 0x1, R11 ;  /* 0x00000001080b7824 */ /* 0x000fc800078e020b */
[----:B0-----:R-:W-:-:S05]  /*0720*/  IMAD.WIDE R2, R11, 0x4, R2 ;  /* 0x000000040b027825 */ /* 0x001fca00078e0202 */
[----:B------:R-:W2:Y:S01]  /*0730*/  LDG.E R8, desc[UR8][R2.64] ;  /* 0x0000000802087981 */ /* 0x000ea2000c1e1900 */
[----:B------:R-:W-:Y:S01]  /*0740*/  ISETP.NE.AND P3, PT, R5, 0x1, PT ;  /* 0x000000010500780c */ /* 0x000fe20003f65270 */
[----:B--2---:R-:W-:-:S12]  /*0750*/  FADD R9, R9, R8 ;  /* 0x0000000809097221 */ /* 0x004fd80000000000 */
[----:B------:R-:W-:Y:S05]  /*0760*/  @!P3 BRA `(.L_x_10) ;  /* 0x000000000014b947 */ /* 0x000fea0003800000 */
[----:B------:R-:W-:Y:S01]  /*0770*/  ISETP.NE.AND P3, PT, R5, 0x2, PT ;  /* 0x000000020500780c */ /* 0x000fe20003f65270 */
[----:B------:R-:W2:-:S12]  /*0780*/  LDG.E R8, desc[UR8][R2.64+0x4] ;  /* 0x0000040802087981 */ /* 0x000e98000c1e1900 */
[----:B------:R-:W3:Y:S01]  /*0790*/  @P3 LDG.E R10, desc[UR8][R2.64+0x8] ;  /* 0x00000808020a3981 */ /* 0x000ee2000c1e1900 */
[----:B--2---:R-:W-:-:S04]  /*07a0*/  FADD R9, R9, R8 ;  /* 0x0000000809097221 */ /* 0x004fc80000000000 */
[----:B---3--:R-:W-:-:S07]  /*07b0*/  @P3 FADD R9, R9, R10 ;  /* 0x0000000a09093221 */ /* 0x008fce0000000000 */
.L_x_10:
[----:B------:R-:W-:Y:S05]  /*07c0*/  @P2 BRA `(.L_x_13) ;  /* 0xfffffff800642947 */ /* 0x000fea000383ffff */
.L_x_7:
[----:B------:R-:W-:-:S05]  /*07d0*/  IMAD R7, R7, R7, RZ ;  /* 0x0000000707077224 */ /* 0x000fca00078e02ff */
[----:B------:R-:W-:-:S04]  /*07e0*/  I2FP.F32.U32 R6, R7 ;  /* 0x0000000700067245 */ /* 0x000fc80000201000 */
[----:B------:R-:W0:Y:S08]  /*07f0*/  MUFU.RCP R3, R6 ;  /* 0x0000000600037308 */ /* 0x000e300000001000 */
[----:B------:R-:W1:Y:S01]  /*0800*/  FCHK P0, R9, R6 ;  /* 0x0000000609007302 */ /* 0x000e620000000000 */
[----:B0-----:R-:W-:-:S04]  /*0810*/  FFMA R0, -R6, R3, 1 ;  /* 0x3f80000006007423 */ /* 0x001fc80000000103 */
[----:B------:R-:W-:-:S04]  /*0820*/  FFMA R0, R3, R0, R3 ;  /* 0x0000000003007223 */ /* 0x000fc80000000003 */
[----:B------:R-:W-:-:S04]  /*0830*/  FFMA R3, R0, R9, RZ ;  /* 0x0000000900037223 */ /* 0x000fc800000000ff */
[----:B------:R-:W-:-:S04]  /*0840*/  FFMA R2, -R6, R3, R9 ;  /* 0x0000000306027223 */ /* 0x000fc80000000109 */
[----:B------:R-:W-:Y:S01]  /*0850*/  FFMA R7, R0, R2, R3 ;  /* 0x0000000200077223 */ /* 0x000fe20000000003 */
[----:B-1----:R-:W-:Y:S06]  /*0860*/  @!P0 BRA `(.L_x_14) ;  /* 0x0000000000108947 */ /* 0x002fec0003800000 */
[----:B------:R-:W-:Y:S02]  /*0870*/  MOV R3, R9 ;  /* 0x0000000900037202 */ /* 0x000fe40000000f00 */
[----:B------:R-:W-:-:S07]  /*0880*/  MOV R2, 0x8a0 ;  /* 0x000008a000027802 */ /* 0x000fce0000000f00 */
[----:B------:R-:W-:Y:S05]  /*0890*/  CALL.REL.NOINC `($__internal_0_$__cuda_sm3x_div_rn_noftz_f32_slowpath) ;  /* 0x0000000000147944 */ /* 0x000fea0003c00000 */
[----:B------:R-:W-:-:S07]  /*08a0*/  IMAD.MOV.U32 R7, RZ, RZ, R0 ;  /* 0x000000ffff077224 */ /* 0x000fce00078e0000 */
.L_x_14:
[----:B------:R-:W0:Y:S02]  /*08b0*/  LDC.64 R2, c[0x0][0x388] ;  /* 0x0000e200ff027b82 */ /* 0x000e240000000a00 */
[----:B0-----:R-:W-:-:S05]  /*08c0*/  IMAD.WIDE.U32 R4, R4, 0x4, R2 ;  /* 0x0000000404047825 */ /* 0x001fca00078e0002 */
[----:B------:R-:W-:Y:S01]  /*08d0*/  STG.E desc[UR8][R4.64], R7 ;  /* 0x0000000704007986 */ /* 0x000fe2000c101908 */
[----:B------:R-:W-:Y:S05]  /*08e0*/  EXIT ;  /* 0x000000000000794d */ /* 0x000fea0003800000 */
        .weak           $__internal_0_$__cuda_sm3x_div_rn_noftz_f32_slowpath
        .type           $__internal_0_$__cuda_sm3x_div_rn_noftz_f32_slowpath,@function
        .size           $__internal_0_$__cuda_sm3x_div_rn_noftz_f32_slowpath,(.L_x_84 - $__internal_0_$__cuda_sm3x_div_rn_noftz_f32_slowpath)
$__internal_0_$__cuda_sm3x_div_rn_noftz_f32_slowpath:
[----:B------:R-:W-:Y:S02]  /*08f0*/  SHF.R.U32.HI R5, RZ, 0x17, R6 ;  /* 0x00000017ff057819 */ /* 0x000fe40000011606 */
[----:B------:R-:W-:Y:S02]  /*0900*/  SHF.R.U32.HI R0, RZ, 0x17, R3 ;  /* 0x00000017ff007819 */ /* 0x000fe40000011603 */
[----:B------:R-:W-:Y:S02]  /*0910*/  LOP3.LUT R5, R5, 0xff, RZ, 0xc0, !PT ;  /* 0x000000ff05057812 */ /* 0x000fe400078ec0ff */
[----:B------:R-:W-:Y:S02]  /*0920*/  LOP3.LUT R10, R0, 0xff, RZ, 0xc0, !PT ;  /* 0x000000ff000a7812 */ /* 0x000fe400078ec0ff */
[----:B------:R-:W-:-:S03]  /*0930*/  IADD3 R8, PT, PT, R5, -0x1, RZ ;  /* 0xffffffff05087810 */ /* 0x000fc60007ffe0ff */
[----:B------:R-:W-:Y:S01]  /*0940*/  VIADD R9, R10, 0xffffffff ;  /* 0xffffffff0a097836 */ /* 0x000fe20000000000 */
[----:B------:R-:W-:-:S04]  /*0950*/  ISETP.GT.U32.AND P0, PT, R8, 0xfd, PT ;  /* 0x000000fd0800780c */ /* 0x000fc80003f04070 */
[----:B------:R-:W-:-:S13]  /*0960*/  ISETP.GT.U32.OR P0, PT, R9, 0xfd, P0 ;  /* 0x000000fd0900780c */ /* 0x000fda0000704470 */
[----:B------:R-:W-:Y:S01]  /*0970*/  @!P0 MOV R7, RZ ;  /* 0x000000ff00078202 */ /* 0x000fe20000000f00 */
[----:B------:R-:W-:Y:S06]  /*0980*/  @!P0 BRA `(.L_x_15) ;  /* 0x0000000000608947 */ /* 0x000fec0003800000 */
[----:B------:R-:W-:Y:S01]  /*0990*/  FSETP.GTU.FTZ.AND P0, PT, |R3|, +INF , PT ;  /* 0x7f8000000300780b */ /* 0x000fe20003f1c200 */
[----:B------:R-:W-:Y:S01]  /*09a0*/  IMAD.MOV.U32 R0, RZ, RZ, R6 ;  /* 0x000000ffff007224 */ /* 0x000fe200078e0006 */
[----:B------:R-:W-:-:S04]  /*09b0*/  FSETP.GTU.FTZ.AND P1, PT, |R6|, +INF , PT ;  /* 0x7f8000000600780b */ /* 0x000fc80003f3c200 */
[----:B------:R-:W-:-:S13]  /*09c0*/  PLOP3.LUT P0, PT, P0, P1, PT, 0xf8, 0x8f ;  /* 0x00000000008f781c */ /* 0x000fda0000703f70 */
[----:B------:R-:W-:Y:S05]  /*09d0*/  @P0 BRA `(.L_x_16) ;  /* 0x0000000400440947 */ /* 0x000fea0003800000 */
[----:B------:R-:W-:-:S13]  /*09e0*/  LOP3.LUT P0, RZ, R6, 0x7fffffff, R3, 0xc8, !PT ;  /* 0x7fffffff06ff7812 */ /* 0x000fda000780c803 */
[----:B------:R-:W-:Y:S05]  /*09f0*/  @!P0 BRA `(.L_x_17) ;  /* 0x0000000400348947 */ /* 0x000fea0003800000 */
[C---:B------:R-:W-:Y:S02]  /*0a00*/  FSETP.NEU.FTZ.AND P2, PT, |R3|.reuse, +INF , PT ;  /* 0x7f8000000300780b */ /* 0x040fe40003f5d200 */
[----:B------:R-:W-:Y:S02]  /*0a10*/  FSETP.NEU.FTZ.AND P1, PT, |R0|, +INF , PT ;  /* 0x7f8000000000780b */ /* 0x000fe40003f3d200 */
[----:B------:R-:W-:-:S11]  /*0a20*/  FSETP.NEU.FTZ.AND P0, PT, |R3|, +INF , PT ;  /* 0x7f8000000300780b */ /* 0x000fd60003f1d200 */
[----:B------:R-:W-:Y:S05]  /*0a30*/  @!P1 BRA !P2, `(.L_x_17) ;  /* 0x0000000400249947 */ /* 0x000fea0005000000 */
[----:B------:R-:W-:-:S04]  /*0a40*/  LOP3.LUT P2, RZ, R3, 0x7fffffff, RZ, 0xc0, !PT ;  /* 0x7fffffff03ff7812 */ /* 0x000fc8000784c0ff */
[----:B------:R-:W-:-:S13]  /*0a50*/  PLOP3.LUT P1, PT, P1, P2, PT, 0x2f, 0xf2 ;  /* 0x0000000000f2781c */ /* 0x000fda0000f24577 */
[----:B------:R-:W-:Y:S05]  /*0a60*/  @P1 BRA `(.L_x_18) ;  /* 0x0000000400101947 */ /* 0x000fea0003800000 */
[----:B------:R-:W-:-:S04]  /*0a70*/  LOP3.LUT P1, RZ, R6, 0x7fffffff, RZ, 0xc0, !PT ;  /* 0x7fffffff06ff7812 */ /* 0x000fc8000782c0ff */
[----:B------:R-:W-:-:S13]  /*0a80*/  PLOP3.LUT P0, PT, P0, P1, PT, 0x2f, 0xf2 ;  /* 0x0000000000f2781c */ /* 0x000fda0000702577 */
[----:B------:R-:W-:Y:S05]  /*0a90*/  @P0 BRA `(.L_x_19) ;  /* 0x0000000000f80947 */ /* 0x000fea0003800000 */
[----:B------:R-:W-:Y:S02]  /*0aa0*/  ISETP.GE.AND P0, PT, R9, RZ, PT ;  /* 0x000000ff0900720c */ /* 0x000fe40003f06270 */
[----:B------:R-:W-:-:S11]  /*0ab0*/  ISETP.GE.AND P1, PT, R8, RZ, PT ;  /* 0x000000ff0800720c */ /* 0x000fd60003f26270 */
[----:B------:R-:W-:Y:S01]  /*0ac0*/  @P0 MOV R7, RZ ;  /* 0x000000ff00070202 */ /* 0x000fe20000000f00 */
[----:B------:R-:W-:Y:S02]  /*0ad0*/  @!P0 IMAD.MOV.U32 R7, RZ, RZ, -0x40 ;  /* 0xffffffc0ff078424 */ /* 0x000fe400078e00ff */
[----:B------:R-:W-:Y:S01]  /*0ae0*/  @!P0 FFMA R3, R3, 1.84467440737095516160e+19, RZ ;  /* 0x5f80000003038823 */ /* 0x000fe200000000ff */
[----:B------:R-:W-:Y:S02]  /*0af0*/  @!P1 FFMA R6, R0, 1.84467440737095516160e+19, RZ ;  /* 0x5f80000000069823 */ /* 0x000fe400000000ff */
[----:B------:R-:W-:-:S07]  /*0b00*/  @!P1 IADD3 R7, PT, PT, R7, 0x40, RZ ;  /* 0x0000004007079810 */ /* 0x000fce0007ffe0ff */
.L_x_15:
[----:B------:R-:W-:-:S05]  /*0b10*/  LEA R9, R5, 0xc0800000, 0x17 ;  /* 0xc080000005097811 */ /* 0x000fca00078eb8ff */
[----:B------:R-:W-:Y:S01]  /*0b20*/  IMAD.IADD R9, R6, 0x1, -R9 ;  /* 0x0000000106097824 */ /* 0x000fe200078e0a09 */
[----:B------:R-:W-:-:S03]  /*0b30*/  IADD3 R6, PT, PT, R10, -0x7f, RZ ;  /* 0xffffff810a067810 */ /* 0x000fc60007ffe0ff */
[----:B------:R-:W0:Y:S01]  /*0b40*/  MUFU.RCP R8, R9 ;  /* 0x0000000900087308 */ /* 0x000e220000001000 */
[----:B------:R-:W-:Y:S01]  /*0b50*/  FADD.FTZ R11, -R9, -RZ ;  /* 0x800000ff090b7221 */ /* 0x000fe20000010100 */
[C---:B------:R-:W-:Y:S01]  /*0b60*/  IMAD R0, R6.reuse, -0x800000, R3 ;  /* 0xff80000006007824 */ /* 0x040fe200078e0203 */
[----:B------:R-:W-:-:S05]  /*0b70*/  IADD3 R6, PT, PT, R6, 0x7f, -R5 ;  /* 0x0000007f06067810 */ /* 0x000fca0007ffe805 */
[----:B------:R-:W-:Y:S02]  /*0b80*/  IMAD.IADD R6, R6, 0x1, R7 ;  /* 0x0000000106067824 */ /* 0x000fe400078e0207 */
[----:B0-----:R-:W-:-:S04]  /*0b90*/  FFMA R13, R8, R11, 1 ;  /* 0x3f800000080d7423 */ /* 0x001fc8000000000b */
[----:B------:R-:W-:-:S04]  /*0ba0*/  FFMA R10, R8, R13, R8 ;  /* 0x0000000d080a7223 */ /* 0x000fc80000000008 */
[----:B------:R-:W-:-:S04]  /*0bb0*/  FFMA R3, R0, R10, RZ ;  /* 0x0000000a00037223 */ /* 0x000fc800000000ff */
[----:B------:R-:W-:-:S04]  /*0bc0*/  FFMA R8, R11, R3, R0 ;  /* 0x000000030b087223 */ /* 0x000fc80000000000 */
[----:B------:R-:W-:-:S04]  /*0bd0*/  FFMA R13, R10, R8, R3 ;  /* 0x000000080a0d7223 */ /* 0x000fc80000000003 */
[----:B------:R-:W-:-:S04]  /*0be0*/  FFMA R8, R11, R13, R0 ;  /* 0x0000000d0b087223 */ /* 0x000fc80000000000 */
[----:B------:R-:W-:-:S05]  /*0bf0*/  FFMA R0, R10, R8, R13 ;  /* 0x000000080a007223 */ /* 0x000fca000000000d */
[----:B------:R-:W-:-:S04]  /*0c00*/  SHF.R.U32.HI R3, RZ, 0x17, R0 ;  /* 0x00000017ff037819 */ /* 0x000fc80000011600 */
[----:B------:R-:W-:-:S04]  /*0c10*/  LOP3.LUT R3, R3, 0xff, RZ, 0xc0, !PT ;  /* 0x000000ff03037812 */ /* 0x000fc800078ec0ff */
[----:B------:R-:W-:-:S05]  /*0c20*/  IADD3 R7, PT, PT, R3, R6, RZ ;  /* 0x0000000603077210 */ /* 0x000fca0007ffe0ff */
[----:B------:R-:W-:-:S05]  /*0c30*/  VIADD R3, R7, 0xffffffff ;  /* 0xffffffff07037836 */ /* 0x000fca0000000000 */
[----:B------:R-:W-:-:S13]  /*0c40*/  ISETP.GE.U32.AND P0, PT, R3, 0xfe, PT ;  /* 0x000000fe0300780c */ /* 0x000fda0003f06070 */
[----:B------:R-:W-:Y:S05]  /*0c50*/  @!P0 BRA `(.L_x_20) ;  /* 0x0000000000808947 */ /* 0x000fea0003800000 */
[----:B------:R-:W-:-:S13]  /*0c60*/  ISETP.GT.AND P0, PT, R7, 0xfe, PT ;  /* 0x000000fe0700780c */ /* 0x000fda0003f04270 */
[----:B------:R-:W-:Y:S05]  /*0c70*/  @P0 BRA `(.L_x_21) ;  /* 0x00000000006c0947 */ /* 0x000fea0003800000 */
[----:B------:R-:W-:-:S13]  /*0c80*/  ISETP.GE.AND P0, PT, R7, 0x1, PT ;  /* 0x000000010700780c */ /* 0x000fda0003f06270 */
[----:B------:R-:W-:Y:S05]  /*0c90*/  @P0 BRA `(.L_x_22) ;  /* 0x0000000000980947 */ /* 0x000fea0003800000 */
[----:B------:R-:W-:Y:S02]  /*0ca0*/  ISETP.GE.AND P0, PT, R7, -0x18, PT ;  /* 0xffffffe80700780c */ /* 0x000fe40003f06270 */
[----:B------:R-:W-:-:S11]  /*0cb0*/  LOP3.LUT R0, R0, 0x80000000, RZ, 0xc0, !PT ;  /* 0x8000000000007812 */ /* 0x000fd600078ec0ff */
[----:B------:R-:W-:Y:S05]  /*0cc0*/  @!P0 BRA `(.L_x_22) ;  /* 0x00000000008c8947 */ /* 0x000fea0003800000 */
[CCC-:B------:R-:W-:Y:S01]  /*0cd0*/  FFMA.RZ R3, R10.reuse, R8.reuse, R13.reuse ;  /* 0x000000080a037223 */ /* 0x1c0fe2000000c00d */
[CCC-:B------:R-:W-:Y:S01]  /*0ce0*/  FFMA.RM R6, R10.reuse, R8.reuse, R13.reuse ;  /* 0x000000080a067223 */ /* 0x1c0fe2000000400d */
[C---:B------:R-:W-:Y:S02]  /*0cf0*/  ISETP.NE.AND P2, PT, R7.reuse, RZ, PT ;  /* 0x000000ff0700720c */ /* 0x040fe40003f45270 */
[----:B------:R-:W-:Y:S02]  /*0d00*/  ISETP.NE.AND P1, PT, R7, RZ, PT ;  /* 0x000000ff0700720c */ /* 0x000fe40003f25270 */
[----:B------:R-:W-:Y:S01]  /*0d10*/  LOP3.LUT R5, R3, 0x7fffff, RZ, 0xc0, !PT ;  /* 0x007fffff03057812 */ /* 0x000fe200078ec0ff */
[----:B------:R-:W-:Y:S01]  /*0d20*/  FFMA.RP R3, R10, R8, R13 ;  /* 0x000000080a037223 */ /* 0x000fe2000000800d */
[----:B------:R-:W-:Y:S01]  /*0d30*/  IADD3 R8, PT, PT, R7, 0x20, RZ ;  /* 0x0000002007087810 */ /* 0x000fe20007ffe0ff */
[----:B------:R-:W-:Y:S01]  /*0d40*/  IMAD.MOV R7, RZ, RZ, -R7 ;  /* 0x000000ffff077224 */ /* 0x000fe200078e0a07 */
[----:B------:R-:W-:-:S02]  /*0d50*/  LOP3.LUT R5, R5, 0x800000, RZ, 0xfc, !PT ;  /* 0x0080000005057812 */ /* 0x000fc400078efcff */
[----:B------:R-:W-:Y:S02]  /*0d60*/  FSETP.NEU.FTZ.AND P0, PT, R3, R6, PT ;  /* 0x000000060300720b */ /* 0x000fe40003f1d000 */
[----:B------:R-:W-:Y:S02]  /*0d70*/  SHF.L.U32 R8, R5, R8, RZ ;  /* 0x0000000805087219 */ /* 0x000fe400000006ff */
[----:B------:R-:W-:Y:S02]  /*0d80*/  SEL R6, R7, RZ, P2 ;  /* 0x000000ff07067207 */ /* 0x000fe40001000000 */
[----:B------:R-:W-:Y:S02]  /*0d90*/  ISETP.NE.AND P1, PT, R8, RZ, P1 ;  /* 0x000000ff0800720c */ /* 0x000fe40000f25270 */
[----:B------:R-:W-:Y:S02]  /*0da0*/  SHF.R.U32.HI R6, RZ, R6, R5 ;  /* 0x00000006ff067219 */ /* 0x000fe40000011605 */
[----:B------:R-:W-:-:S02]  /*0db0*/  PLOP3.LUT P0, PT, P0, P1, PT, 0xf8, 0x8f ;  /* 0x00000000008f781c */ /* 0x000fc40000703f70 */
[----:B------:R-:W-:Y:S02]  /*0dc0*/  SHF.R.U32.HI R8, RZ, 0x1, R6 ;  /* 0x00000001ff087819 */ /* 0x000fe40000011606 */
[----:B------:R-:W-:-:S04]  /*0dd0*/  SEL R3, RZ, 0x1, !P0 ;  /* 0x00000001ff037807 */ /* 0x000fc80004000000 */
[----:B------:R-:W-:-:S04]  /*0de0*/  LOP3.LUT R3, R3, 0x1, R8, 0xf8, !PT ;  /* 0x0000000103037812 */ /* 0x000fc800078ef808 */
[----:B------:R-:W-:-:S04]  /*0df0*/  LOP3.LUT R3, R3, R6, RZ, 0xc0, !PT ;  /* 0x0000000603037212 */ /* 0x000fc800078ec0ff */
[----:B------:R-:W-:-:S04]  /*0e00*/  IADD3 R3, PT, PT, R8, R3, RZ ;  /* 0x0000000308037210 */ /* 0x000fc80007ffe0ff */
[----:B------:R-:W-:Y:S01]  /*0e10*/  LOP3.LUT R0, R3, R0, RZ, 0xfc, !PT ;  /* 0x0000000003007212 */ /* 0x000fe200078efcff */
[----:B------:R-:W-:Y:S06]  /*0e20*/  BRA `(.L_x_22) ;  /* 0x0000000000347947 */ /* 0x000fec0003800000 */
.L_x_21:
[----:B------:R-:W-:-:S04]  /*0e30*/  LOP3.LUT R0, R0, 0x80000000, RZ, 0xc0, !PT ;  /* 0x8000000000007812 */ /* 0x000fc800078ec0ff */
[----:B------:R-:W-:Y:S01]  /*0e40*/  LOP3.LUT R0, R0, 0x7f800000, RZ, 0xfc, !PT ;  /* 0x7f80000000007812 */ /* 0x000fe200078efcff */
[----:B------:R-:W-:Y:S06]  /*0e50*/  BRA `(.L_x_22) ;  /* 0x0000000000287947 */ /* 0x000fec0003800000 */
.L_x_20:
[----:B------:R-:W-:Y:S01]  /*0e60*/  IMAD R0, R6, 0x800000, R0 ;  /* 0x0080000006007824 */ /* 0x000fe200078e0200 */
[----:B------:R-:W-:Y:S06]  /*0e70*/  BRA `(.L_x_22) ;  /* 0x0000000000207947 */ /* 0x000fec0003800000 */
.L_x_19:
[----:B------:R-:W-:-:S04]  /*0e80*/  LOP3.LUT R0, R6, 0x80000000, R3, 0x48, !PT ;  /* 0x8000000006007812 */ /* 0x000fc800078e4803 */
[----:B------:R-:W-:Y:S01]  /*0e90*/  LOP3.LUT R0, R0, 0x7f800000, RZ, 0xfc, !PT ;  /* 0x7f80000000007812 */ /* 0x000fe200078efcff */
[----:B------:R-:W-:Y:S06]  /*0ea0*/  BRA `(.L_x_22) ;  /* 0x0000000000147947 */ /* 0x000fec0003800000 */
.L_x_18:
[----:B------:R-:W-:Y:S01]  /*0eb0*/  LOP3.LUT R0, R6, 0x80000000, R3, 0x48, !PT ;  /* 0x8000000006007812 */ /* 0x000fe200078e4803 */
[----:B------:R-:W-:Y:S06]  /*0ec0*/  BRA `(.L_x_22) ;  /* 0x00000000000c7947 */ /* 0x000fec0003800000 */
.L_x_17:
[----:B------:R-:W0:Y:S01]  /*0ed0*/  MUFU.RSQ R0, -QNAN ;  /* 0xffc0000000007908 */ /* 0x000e220000001400 */
[----:B------:R-:W-:Y:S05]  /*0ee0*/  BRA `(.L_x_22) ;  /* 0x0000000000047947 */ /* 0x000fea0003800000 */
.L_x_16:
[----:B------:R-:W-:-:S07]  /*0ef0*/  FADD.FTZ R0, R3, R0 ;  /* 0x0000000003007221 */ /* 0x000fce0000010000 */
.L_x_22:
[----:B------:R-:W-:-:S04]  /*0f00*/  HFMA2 R3, -RZ, RZ, 0, 0 ;  /* 0x00000000ff037431 */ /* 0x000fc800000001ff */
[----:B0-----:R-:W-:Y:S05]  /*0f10*/  RET.REL.NODEC R2 `(_Z13globalavg_jjbPfS_i) ;  /* 0xfffffff002387950 */ /* 0x001fea0003c3ffff */
.L_x_23:
        /* <DEDUP_REMOVED lines=14> */
.L_x_84:


//--------------------- .text._Z11basic_blockPfS_S_ib --------------------------
	.section	.text._Z11basic_blockPfS_S_ib,"ax",@progbits
	.align	128
        .global         _Z11basic_blockPfS_S_ib
        .type           _Z11basic_blockPfS_S_ib,@function
        .size           _Z11basic_blockPfS_S_ib,(.L_x_89 - _Z11basic_blockPfS_S_ib)
        .other          _Z11basic_blockPfS_S_ib,@"STO_CUDA_ENTRY STV_DEFAULT"
_Z11basic_blockPfS_S_ib:
.text._Z11basic_blockPfS_S_ib:
[----:B------:R-:W-:Y:S01]  /*0000*/  LDC R1, c[0x0][0x37c] ;  /* 0x0000df00ff017b82 */ /* 0x000fe20000000800 */
[----:B------:R-:W0:Y:S07]  /*0010*/  S2R R0, SR_TID.X ;  /* 0x0000000000007919 */ /* 0x000e2e0000002100 */
[----:B------:R-:W0:Y:S01]  /*0020*/  S2UR UR7, SR_CTAID.Y ;  /* 0x00000000000779c3 */ /* 0x000e220000002600 */
[----:B------:R-:W1:Y:S01]  /*0030*/  LDCU.64 UR4, c[0x0][0x358] ;  /* 0x00006b00ff0477ac */ /* 0x000e620008000a00 */
[----:B------:R-:W2:Y:S06]  /*0040*/  S2R R6, SR_TID.Y ;  /* 0x0000000000067919 */ /* 0x000eac0000002200 */
[----:B------:R-:W0:Y:S08]  /*0050*/  LDC R7, c[0x0][0x360] ;  /* 0x0000d800ff077b82 */ /* 0x000e300000000800 */
[----:B------:R-:W-:Y:S08]  /*0060*/  S2UR UR6, SR_CTAID.X ;  /* 0x00000000000679c3 */ /* 0x000ff00000002500 */
[----:B------:R-:W2:Y:S08]  /*0070*/  S2UR UR8, SR_CTAID.Z ;  /* 0x00000000000879c3 */ /* 0x000eb00000002700 */
[----:B------:R-:W2:Y:S01]  /*0080*/  LDC R9, c[0x0][0x364] ;  /* 0x0000d900ff097b82 */ /* 0x000ea20000000800 */
[----:B0-----:R-:W-:-:S07]  /*0090*/  IMAD R0, R7, UR7, R0 ;  /* 0x0000000707007c24 */ /* 0x001fce000f8e0200 */
[----:B------:R-:W0:Y:S08]  /*00a0*/  LDC R11, c[0x0][0x398] ;  /* 0x0000e600ff0b7b82 */ /* 0x000e300000000800 */
[----:B------:R-:W3:Y:S08]  /*00b0*/  LDC.64 R2, c[0x0][0x380] ;  /* 0x0000e000ff027b82 */ /* 0x000ef00000000a00 */
[----:B------:R-:W4:Y:S01]  /*00c0*/  LDC.64 R4, c[0x0][0x388] ;  /* 0x0000e200ff047b82 */ /* 0x000f220000000a00 */
[----:B--2---:R-:W-:-:S02]  /*00d0*/  IMAD R6, R9, UR8, R6 ;  /* 0x0000000809067c24 */ /* 0x004fc4000f8e0206 */
[----:B0-----:R-:W-:-:S05]  /*00e0*/  IMAD R7, R11, UR6, R0 ;  /* 0x000000060b077c24 */ /* 0x001fca000f8e0200 */
[----:B------:R-:W0:Y:S01]  /*00f0*/  LDC.U8 R0, c[0x0][0x39c] ;  /* 0x0000e700ff007b82 */ /* 0x000e220000000000 */
[----:B------:R-:W-:-:S04]  /*0100*/  IMAD R9, R7, R11, R6 ;  /* 0x0000000b07097224 */ /* 0x000fc800078e0206 */
[----:B---3--:R-:W-:-:S03]  /*0110*/  IMAD.WIDE R2, R9, 0x4, R2 ;  /* 0x0000000409027825 */ /* 0x008fc600078e0202 */
[----:B------:R-:W2:Y:S03]  /*0120*/  LDC.64 R6, c[0x0][0x390] ;  /* 0x0000e400ff067b82 */ /* 0x000ea60000000a00 */
[----:B-1----:R-:W3:Y:S01]  /*0130*/  LDG.E R2, desc[UR4][R2.64] ;  /* 0x0000000402027981 */ /* 0x002ee2000c1e1900 */
[----:B----4-:R-:W-:-:S06]  /*0140*/  IMAD.WIDE R4, R9, 0x4, R4 ;  /* 0x0000000409047825 */ /* 0x010fcc00078e0204 */
[----:B------:R-:W3:Y:S01]  /*0150*/  LDG.E R5, desc[UR4][R4.64] ;  /* 0x0000000404057981 */ /* 0x000ee2000c1e1900 */
[----:B0-----:R-:W-:-:S04]  /*0160*/  PRMT R0, R0, 0x8880, RZ ;  /* 0x0000888000007816 */ /* 0x001fc800000000ff */
[----:B------:R-:W-:Y:S01]  /*0170*/  ISETP.NE.AND P0, PT, R0, 0x1, PT ;  /* 0x000000010000780c */ /* 0x000fe20003f05270 */
[----:B--2---:R-:W-:-:S04]  /*0180*/  IMAD.WIDE R6, R9, 0x4, R6 ;  /* 0x0000000409067825 */ /* 0x004fc800078e0206 */
[C---:B---3--:R-:W-:Y:S01]  /*0190*/  FADD R11, R2.reuse, R5 ;  /* 0x00000005020b7221 */ /* 0x048fe20000000000 */
[----:B------:R-:W-:-:S07]  /*01a0*/  FSETP.GEU.AND P1, PT, R2, -R5, PT ;  /* 0x800000050200720b */ /* 0x000fce0003f2e000 */
[----:B------:R-:W-:-:S05]  /*01b0*/  @!P0 FSEL R11, R11, RZ, P1 ;  /* 0x000000ff0b0b8208 */ /* 0x000fca0000800000 */
[----:B------:R-:W-:Y:S01]  /*01c0*/  STG.E desc[UR4][R6.64], R11 ;  /* 0x0000000b06007986 */ /* 0x000fe2000c101904 */
[----:B------:R-:W-:Y:S05]  /*01d0*/  EXIT ;  /* 0x000000000000794d */ /* 0x000fea0003800000 */
.L_x_24:
        /* <DEDUP_REMOVED lines=10> */
.L_x_89:


//--------------------- .text._Z13batchnorm_jjbPfS_S_S_S_S_ib --------------------------
	.section	.text._Z13batchnorm_jjbPfS_S_S_S_S_ib,"ax",@progbits
	.align	128
        .global         _Z13batchnorm_jjbPfS_S_S_S_S_ib
        .type           _Z13batchnorm_jjbPfS_S_S_S_S_ib,@function
        .size           _Z13batchnorm_jjbPfS_S_S_S_S_ib,(.L_x_86 - _Z13batchnorm_jjbPfS_S_S_S_S_ib)
        .other          _Z13batchnorm_jjbPfS_S_S_S_S_ib,@"STO_CUDA_ENTRY STV_DEFAULT"
_Z13batchnorm_jjbPfS_S_S_S_S_ib:
.text._Z13batchnorm_jjbPfS_S_S_S_S_ib:
[----:B------:R-:W-:Y:S01]  /*0000*/  LDC R1, c[0x0][0x37c] ;  /* 0x0000df00ff017b82 */ /* 0x000fe20000000800 */
[----:B------:R-:W0:Y:S07]  /*0010*/  S2R R4, SR_CTAID.X ;  /* 0x0000000000047919 */ /* 0x000e2e0000002500 */
[----:B------:R-:W0:Y:S01]  /*0020*/  LDC.64 R2, c[0x0][0x398] ;  /* 0x0000e600ff027b82 */ /* 0x000e220000000a00 */
[----:B------:R-:W1:Y:S01]  /*0030*/  LDCU.64 UR4, c[0x0][0x358] ;  /* 0x00006b00ff0477ac */ /* 0x000e620008000a00 */
[----:B------:R-:W2:Y:S01]  /*0040*/  S2R R5, SR_TID.X ;  /* 0x0000000000057919 */ /* 0x000ea20000002100 */
[----:B------:R-:W3:Y:S01]  /*0050*/  LDCU UR8, c[0x0][0x3b0] ;  /* 0x00007600ff0877ac */ /* 0x000ee20008000800 */
[----:B------:R-:W4:Y:S04]  /*0060*/  S2R R0, SR_TID.Y ;  /* 0x0000000000007919 */ /* 0x000f280000002200 */
[----:B------:R-:W2:Y:S08]  /*0070*/  S2UR UR6, SR_CTAID.Y ;  /* 0x00000000000679c3 */ /* 0x000eb00000002600 */
[----:B------:R-:W2:Y:S08]  /*0080*/  LDC R8, c[0x0][0x360] ;  /* 0x0000d800ff087b82 */ /* 0x000eb00000000800 */
[----:B------:R-:W4:Y:S01]  /*0090*/  S2UR UR7, SR_CTAID.Z ;  /* 0x00000000000779c3 */ /* 0x000f220000002700 */
[----:B0-----:R-:W-:-:S07]  /*00a0*/  IMAD.WIDE.U32 R2, R4, 0x4, R2 ;  /* 0x0000000404027825 */ /* 0x001fce00078e0002 */
[----:B------:R-:W0:Y:S01]  /*00b0*/  LDC.64 R10, c[0x0][0x390] ;  /* 0x0000e400ff0a7b82 */ /* 0x000e220000000a00 */
[----:B-1----:R-:W5:Y:S07]  /*00c0*/  LDG.E R16, desc[UR4][R2.64] ;  /* 0x0000000402107981 */ /* 0x002f6e000c1e1900 */
[----:B------:R-:W4:Y:S01]  /*00d0*/  LDC R9, c[0x0][0x364] ;  /* 0x0000d900ff097b82 */ /* 0x000f220000000800 */
[----:B--2---:R-:W-:-:S04]  /*00e0*/  IMAD R5, R8, UR6, R5 ;  /* 0x0000000608057c24 */ /* 0x004fc8000f8e0205 */
[----:B---3--:R-:W-:-:S03]  /*00f0*/  IMAD R5, R4, UR8, R5 ;  /* 0x0000000804057c24 */ /* 0x008fc6000f8e0205 */
[----:B------:R-:W1:Y:S01]  /*0100*/  LDC.64 R6, c[0x0][0x380] ;  /* 0x0000e000ff067b82 */ /* 0x000e620000000a00 */
[----:B0-----:R-:W-:-:S06]  /*0110*/  IMAD.WIDE.U32 R10, R4, 0x4, R10 ;  /* 0x00000004040a7825 */ /* 0x001fcc00078e000a */
[----:B------:R-:W2:Y:S01]  /*0120*/  LDG.E R11, desc[UR4][R10.64] ;  /* 0x000000040a0b7981 */ /* 0x000ea2000c1e1900 */
[----:B----4-:R-:W-:-:S04]  /*0130*/  IMAD R0, R9, UR7, R0 ;  /* 0x0000000709007c24 */ /* 0x010fc8000f8e0200 */
[----:B------:R-:W-:-:S04]  /*0140*/  IMAD R0, R5, UR8, R0 ;  /* 0x0000000805007c24 */ /* 0x000fc8000f8e0200 */
[----:B-1----:R-:W-:-:S06]  /*0150*/  IMAD.WIDE R6, R0, 0x4, R6 ;  /* 0x0000000400067825 */ /* 0x002fcc00078e0206 */
[----:B------:R-:W2:Y:S01]  /*0160*/  LDG.E R6, desc[UR4][R6.64] ;  /* 0x0000000406067981 */ /* 0x000ea2000c1e1900 */
[----:B------:R-:W-:Y:S01]  /*0170*/  UMOV UR6, 0x88e368f1 ;  /* 0x88e368f100067882 */ /* 0x000fe20000000000 */
[----:B------:R-:W-:Y:S01]  /*0180*/  UMOV UR7, 0x3ee4f8b5 ;  /* 0x3ee4f8b500077882 */ /* 0x000fe20000000000 */
[----:B------:R-:W-:Y:S02]  /*0190*/  IMAD.MOV.U32 R14, RZ, RZ, 0x0 ;  /* 0x00000000ff0e7424 */ /* 0x000fe400078e00ff */
[----:B------:R-:W-:Y:S01]  /*01a0*/  IMAD.MOV.U32 R15, RZ, RZ, 0x3fd80000 ;  /* 0x3fd80000ff0f7424 */ /* 0x000fe200078e00ff */
[----:B-----5:R-:W0:Y:S02]  /*01b0*/  F2F.F64.F32 R2, R16 ;  /* 0x0000001000027310 */ /* 0x020e240000201800 */
[----:B0-----:R-:W-:-:S06]  /*01c0*/  DADD R2, R2, UR6 ;  /* 0x0000000602027e29 */ /* 0x001fcc0008000000 */
[----:B------:R-:W0:Y:S04]  /*01d0*/  MUFU.RSQ64H R9, R3 ;  /* 0x0000000300097308 */ /* 0x000e280000001c00 */
[----:B------:R-:W-:-:S06]  /*01e0*/  VIADD R8, R3, 0xfcb00000 ;  /* 0xfcb0000003087836 */ /* 0x000fcc0000000000 */
[----:B0-----:R-:W-:-:S08]  /*01f0*/  DMUL R12, R8, R8 ;  /* 0x00000008080c7228 */ /* 0x001fd00000000000 */
[----:B------:R-:W-:-:S08]  /*0200*/  DFMA R12, R2, -R12, 1 ;  /* 0x3ff00000020c742b */ /* 0x000fd0000000080c */
[----:B------:R-:W-:Y:S02]  /*0210*/  DFMA R14, R12, R14, 0.5 ;  /* 0x3fe000000c0e742b */ /* 0x000fe4000000000e */
[----:B------:R-:W-:-:S08]  /*0220*/  DMUL R12, R8, R12 ;  /* 0x0000000c080c7228 */ /* 0x000fd00000000000 */
[----:B------:R-:W-:Y:S01]  /*0230*/  DFMA R14, R14, R12, R8 ;  /* 0x0000000c0e0e722b */ /* 0x000fe20000000008 */
[----:B--2---:R-:W-:Y:S01]  /*0240*/  FADD R11, R6, -R11 ;  /* 0x8000000b060b7221 */ /* 0x004fe20000000000 */
[----:B------:R-:W-:-:S06]  /*0250*/  ISETP.GE.U32.AND P0, PT, R8, 0x7ca00000, PT ;  /* 0x7ca000000800780c */ /* 0x000fcc0003f06070 */
[----:B------:R-:W-:Y:S01]  /*0260*/  DMUL R12, R2, R14 ;  /* 0x0000000e020c7228 */ /* 0x000fe20000000000 */
[----:B------:R-:W0:Y:S01]  /*0270*/  F2F.F64.F32 R10, R11 ;  /* 0x0000000b000a7310 */ /* 0x000e220000201800 */
[----:B------:R-:W-:Y:S02]  /*0280*/  VIADD R19, R15, 0xfff00000 ;  /* 0xfff000000f137836 */ /* 0x000fe40000000000 */
[----:B------:R-:W-:-:S04]  /*0290*/  IMAD.MOV.U32 R18, RZ, RZ, R14 ;  /* 0x000000ffff127224 */ /* 0x000fc800078e000e */
[----:B------:R-:W-:-:S08]  /*02a0*/  DFMA R16, R12, -R12, R2 ;  /* 0x8000000c0c10722b */ /* 0x000fd00000000002 */
[----:B------:R-:W-:Y:S01]  /*02b0*/  DFMA R6, R16, R18, R12 ;  /* 0x000000121006722b */ /* 0x000fe2000000000c */
[----:B------:R-:W-:Y:S10]  /*02c0*/  @!P0 BRA `(.L_x_25) ;  /* 0x0000000000108947 */ /* 0x000ff40003800000 */
[----:B------:R-:W-:-:S07]  /*02d0*/  MOV R6, 0x2f0 ;  /* 0x000002f000067802 */ /* 0x000fce0000000f00 */
[----:B0-----:R-:W-:Y:S05]  /*02e0*/  CALL.REL.NOINC `($__internal_2_$__cuda_sm20_dsqrt_rn_f64_mediumpath_v1) ;  /* 0x0000000800107944 */ /* 0x001fea0003c00000 */
[----:B------:R-:W-:Y:S02]  /*02f0*/  IMAD.MOV.U32 R6, RZ, RZ, R8 ;  /* 0x000000ffff067224 */ /* 0x000fe400078e0008 */
[----:B------:R-:W-:-:S07]  /*0300*/  IMAD.MOV.U32 R7, RZ, RZ, R9 ;  /* 0x000000ffff077224 */ /* 0x000fce00078e0009 */
.L_x_25:
[----:B------:R-:W1:Y:S01]  /*0310*/  MUFU.RCP64H R3, R7 ;  /* 0x0000000700037308 */ /* 0x000e620000001800 */
[----:B------:R-:W-:Y:S01]  /*0320*/  IMAD.MOV.U32 R2, RZ, RZ, 0x1 ;  /* 0x00000001ff027424 */ /* 0x000fe200078e00ff */
[----:B0-----:R-:W-:Y:S01]  /*0330*/  FSETP.GEU.AND P1, PT, |R11|, 6.5827683646048100446e-37, PT ;  /* 0x036000000b00780b */ /* 0x001fe20003f2e200 */
[----:B------:R-:W-:Y:S04]  /*0340*/  BSSY.RECONVERGENT B0, `(.L_x_26) ;  /* 0x000000e000007945 */ /* 0x000fe80003800200 */
[----:B-1----:R-:W-:-:S08]  /*0350*/  DFMA R8, R2, -R6, 1 ;  /* 0x3ff000000208742b */ /* 0x002fd00000000806 */
[----:B------:R-:W-:-:S08]  /*0360*/  DFMA R8, R8, R8, R8 ;  /* 0x000000080808722b */ /* 0x000fd00000000008 */
[----:B------:R-:W-:-:S08]  /*0370*/  DFMA R8, R2, R8, R2 ;  /* 0x000000080208722b */ /* 0x000fd00000000002 */
[----:B------:R-:W-:-:S08]  /*0380*/  DFMA R2, R8, -R6, 1 ;  /* 0x3ff000000802742b */ /* 0x000fd00000000806 */
[----:B------:R-:W-:-:S08]  /*0390*/  DFMA R2, R8, R2, R8 ;  /* 0x000000020802722b */ /* 0x000fd00000000008 */
[----:B------:R-:W-:-:S08]  /*03a0*/  DMUL R8, R10, R2 ;  /* 0x000000020a087228 */ /* 0x000fd00000000000 */
[----:B------:R-:W-:-:S08]  /*03b0*/  DFMA R12, R8, -R6, R10 ;  /* 0x80000006080c722b */ /* 0x000fd0000000000a */
[----:B------:R-:W-:-:S10]  /*03c0*/  DFMA R2, R2, R12, R8 ;  /* 0x0000000c0202722b */ /* 0x000fd40000000008 */
[----:B------:R-:W-:-:S05]  /*03d0*/  FFMA R5, RZ, R7, R3 ;  /* 0x00000007ff057223 */ /* 0x000fca0000000003 */
[----:B------:R-:W-:-:S13]  /*03e0*/  FSETP.GT.AND P0, PT, |R5|, 1.469367938527859385e-39, PT ;  /* 0x001000000500780b */ /* 0x000fda0003f04200 */
[----:B------:R-:W-:Y:S05]  /*03f0*/  @P0 BRA P1, `(.L_x_27) ;  /* 0x0000000000080947 */ /* 0x000fea0000800000 */
[----:B------:R-:W-:-:S07]  /*0400*/  MOV R12, 0x420 ;  /* 0x00000420000c7802 */ /* 0x000fce0000000f00 */
[----:B------:R-:W-:Y:S05]  /*0410*/  CALL.REL.NOINC `($__internal_1_$__cuda_sm20_div_rn_f64_full) ;  /* 0x0000000000507944 */ /* 0x000fea0003c00000 */
.L_x_27:
[----:B------:R-:W-:Y:S05]  /*0420*/  BSYNC.RECONVERGENT B0 ;  /* 0x0000000000007941 */ /* 0x000fea0003800200 */
.L_x_26:
[----:B------:R-:W0:Y:S08]  /*0430*/  LDC.64 R6, c[0x0][0x3a0] ;  /* 0x0000e800ff067b82 */ /* 0x000e300000000a00 */
[----:B------:R-:W1:Y:S08]  /*0440*/  LDC.64 R8, c[0x0][0x3a8] ;  /* 0x0000ea00ff087b82 */ /* 0x000e700000000a00 */
[----:B------:R-:W2:Y:S01]  /*0450*/  LDC.U8 R14, c[0x0][0x3b4] ;  /* 0x0000ed00ff0e7b82 */ /* 0x000ea20000000000 */
[----:B0-----:R-:W-:-:S07]  /*0460*/  IMAD.WIDE.U32 R6, R4, 0x4, R6 ;  /* 0x0000000404067825 */ /* 0x001fce00078e0006 */
[----:B------:R-:W0:Y:S01]  /*0470*/  LDC.64 R12, c[0x0][0x388] ;  /* 0x0000e200ff0c7b82 */ /* 0x000e220000000a00 */
[----:B------:R-:W3:Y:S01]  /*0480*/  LDG.E R6, desc[UR4][R6.64] ;  /* 0x0000000406067981 */ /* 0x000ee2000c1e1900 */
[----:B-1----:R-:W-:-:S06]  /*0490*/  IMAD.WIDE.U32 R8, R4, 0x4, R8 ;  /* 0x0000000404087825 */ /* 0x002fcc00078e0008 */
[----:B------:R-:W4:Y:S01]  /*04a0*/  LDG.E R8, desc[UR4][R8.64] ;  /* 0x0000000408087981 */ /* 0x000f22000c1e1900 */
[----:B---3--:R-:W-:Y:S08]  /*04b0*/  F2F.F64.F32 R4, R6 ;  /* 0x0000000600047310 */ /* 0x008ff00000201800 */
[----:B----4-:R-:W1:Y:S02]  /*04c0*/  F2F.F64.F32 R10, R8 ;  /* 0x00000008000a7310 */ /* 0x010e640000201800 */
[----:B-1----:R-:W-:Y:S01]  /*04d0*/  DFMA R4, R4, R2, R10 ;  /* 0x000000020404722b */ /* 0x002fe2000000000a */
[----:B--2---:R-:W-:-:S05]  /*04e0*/  PRMT R2, R14, 0x8880, RZ ;  /* 0x000088800e027816 */ /* 0x004fca00000000ff */
[----:B------:R-:W1:Y:S01]  /*04f0*/  F2F.F32.F64 R11, R4 ;  /* 0x00000004000b7310 */ /* 0x000e620000301000 */
[----:B------:R-:W-:Y:S01]  /*0500*/  ISETP.NE.AND P0, PT, R2, 0x1, PT ;  /* 0x000000010200780c */ /* 0x000fe20003f05270 */
[----:B0-----:R-:W-:Y:S01]  /*0510*/  IMAD.WIDE R2, R0, 0x4, R12 ;  /* 0x0000000400027825 */ /* 0x001fe200078e020c */
[----:B-1----:R-:W-:-:S11]  /*0520*/  FSETP.GEU.AND P1, PT, R11, RZ, PT ;  /* 0x000000ff0b00720b */ /* 0x002fd60003f2e000 */
[----:B------:R-:W-:-:S05]  /*0530*/  @!P0 FSEL R11, R11, RZ, P1 ;  /* 0x000000ff0b0b8208 */ /* 0x000fca0000800000 */
[----:B------:R-:W-:Y:S01]  /*0540*/  STG.E desc[UR4][R2.64], R11 ;  /* 0x0000000b02007986 */ /* 0x000fe2000c101904 */
[----:B------:R-:W-:Y:S05]  /*0550*/  EXIT ;  /* 0x000000000000794d */ /* 0x000fea0003800000 */
        .weak           $__internal_1_$__cuda_sm20_div_rn_f64_full
        .type           $__internal_1_$__cuda_sm20_div_rn_f64_full,@function
        .size           $__internal_1_$__cuda_sm20_div_rn_f64_full,($__internal_2_$__cuda_sm20_dsqrt_rn_f64_mediumpath_v1 - $__internal_1_$__cuda_sm20_div_rn_f64_full)
$__internal_1_$__cuda_sm20_div_rn_f64_full:
[C---:B------:R-:W-:Y:S01]  /*0560*/  FSETP.GEU.AND P0, PT, |R7|.reuse, 1.469367938527859385e-39, PT ;  /* 0x001000000700780b */ /* 0x040fe20003f0e200 */
[----:B------:R-:W-:Y:S01]  /*0570*/  IMAD.MOV.U32 R16, RZ, RZ, 0x1 ;  /* 0x00000001ff107424 */ /* 0x000fe200078e00ff */
[----:B------:R-:W-:Y:S01]  /*0580*/  LOP3.LUT R2, R7, 0x800fffff, RZ, 0xc0, !PT ;  /* 0x800fffff07027812 */ /* 0x000fe200078ec0ff */
[----:B------:R-:W-:Y:S01]  /*0590*/  IMAD.MOV.U32 R13, RZ, RZ, 0x1ca00000 ;  /* 0x1ca00000ff0d7424 */ /* 0x000fe200078e00ff */
[C---:B------:R-:W-:Y:S01]  /*05a0*/  FSETP.GEU.AND P2, PT, |R11|.reuse, 1.469367938527859385e-39, PT ;  /* 0x001000000b00780b */ /* 0x040fe20003f4e200 */
[----:B------:R-:W-:Y:S01]  /*05b0*/  BSSY.RECONVERGENT B1, `(.L_x_28) ;  /* 0x0000053000017945 */ /* 0x000fe20003800200 */
[----:B------:R-:W-:Y:S01]  /*05c0*/  LOP3.LUT R3, R2, 0x3ff00000, RZ, 0xfc, !PT ;  /* 0x3ff0000002037812 */ /* 0x000fe200078efcff */
[----:B------:R-:W-:Y:S01]  /*05d0*/  IMAD.MOV.U32 R2, RZ, RZ, R6 ;  /* 0x000000ffff027224 */ /* 0x000fe200078e0006 */
[----:B------:R-:W-:Y:S02]  /*05e0*/  LOP3.LUT R5, R11, 0x7ff00000, RZ, 0xc0, !PT ;  /* 0x7ff000000b057812 */ /* 0x000fe400078ec0ff */
[----:B------:R-:W-:-:S03]  /*05f0*/  LOP3.LUT R14, R7, 0x7ff00000, RZ, 0xc0, !PT ;  /* 0x7ff00000070e7812 */ /* 0x000fc600078ec0ff */
[----:B------:R-:W-:Y:S01]  /*0600*/  @!P0 DMUL R2, R6, 8.98846567431157953865e+307 ;  /* 0x7fe0000006028828 */ /* 0x000fe20000000000 */
[----:B------:R-:W-:-:S03]  /*0610*/  ISETP.GE.U32.AND P1, PT, R5, R14, PT ;  /* 0x0000000e0500720c */ /* 0x000fc60003f26070 */
[----:B------:R-:W-:Y:S02]  /*0620*/  @!P2 LOP3.LUT R18, R7, 0x7ff00000, RZ, 0xc0, !PT ;  /* 0x7ff000000712a812 */ /* 0x000fe400078ec0ff */
[----:B------:R-:W0:Y:S02]  /*0630*/  MUFU.RCP64H R17, R3 ;  /* 0x0000000300117308 */ /* 0x000e240000001800 */
[----:B------:R-:W-:Y:S01]  /*0640*/  @!P2 ISETP.GE.U32.AND P3, PT, R5, R18, PT ;  /* 0x000000120500a20c */ /* 0x000fe20003f66070 */
[----:B------:R-:W-:-:S03]  /*0650*/  @!P2 IMAD.MOV.U32 R18, RZ, RZ, RZ ;  /* 0x000000ffff12a224 */ /* 0x000fc600078e00ff */
[----:B------:R-:W-:-:S04]  /*0660*/  @!P2 SEL R15, R13, 0x63400000, !P3 ;  /* 0x634000000d0fa807 */ /* 0x000fc80005800000 */
[----:B------:R-:W-:-:S04]  /*0670*/  @!P2 LOP3.LUT R15, R15, 0x80000000, R11, 0xf8, !PT ;  /* 0x800000000f0fa812 */ /* 0x000fc800078ef80b */
[----:B------:R-:W-:Y:S01]  /*0680*/  @!P2 LOP3.LUT R19, R15, 0x100000, RZ, 0xfc, !PT ;  /* 0x001000000f13a812 */ /* 0x000fe200078efcff */
[----:B0-----:R-:W-:-:S08]  /*0690*/  DFMA R8, R16, -R2, 1 ;  /* 0x3ff000001008742b */ /* 0x001fd00000000802 */
[----:B------:R-:W-:-:S08]  /*06a0*/  DFMA R8, R8, R8, R8 ;  /* 0x000000080808722b */ /* 0x000fd00000000008 */
[----:B------:R-:W-:Y:S01]  /*06b0*/  DFMA R16, R16, R8, R16 ;  /* 0x000000081010722b */ /* 0x000fe20000000010 */
[----:B------:R-:W-:Y:S01]  /*06c0*/  SEL R9, R13, 0x63400000, !P1 ;  /* 0x634000000d097807 */ /* 0x000fe20004800000 */
[----:B------:R-:W-:-:S03]  /*06d0*/  IMAD.MOV.U32 R8, RZ, RZ, R10 ;  /* 0x000000ffff087224 */ /* 0x000fc600078e000a */
[----:B------:R-:W-:-:S03]  /*06e0*/  LOP3.LUT R9, R9, 0x800fffff, R11, 0xf8, !PT ;  /* 0x800fffff09097812 */ /* 0x000fc600078ef80b */
[----:B------:R-:W-:-:S03]  /*06f0*/  DFMA R20, R16, -R2, 1 ;  /* 0x3ff000001014742b */ /* 0x000fc60000000802 */
[----:B------:R-:W-:-:S05]  /*0700*/  @!P2 DFMA R8, R8, 2, -R18 ;  /* 0x400000000808a82b */ /* 0x000fca0000000812 */
[----:B------:R-:W-:Y:S01]  /*0710*/  DFMA R16, R16, R20, R16 ;  /* 0x000000141010722b */ /* 0x000fe20000000010 */
[----:B------:R-:W-:Y:S02]  /*0720*/  IMAD.MOV.U32 R21, RZ, RZ, R5 ;  /* 0x000000ffff157224 */ /* 0x000fe400078e0005 */
[----:B------:R-:W-:Y:S01]  /*0730*/  IMAD.MOV.U32 R20, RZ, RZ, R14 ;  /* 0x000000ffff147224 */ /* 0x000fe200078e000e */
[----:B------:R-:W-:Y:S02]  /*0740*/  @!P0 LOP3.LUT R20, R3, 0x7ff00000, RZ, 0xc0, !PT ;  /* 0x7ff0000003148812 */ /* 0x000fe400078ec0ff */
[----:B------:R-:W-:Y:S02]  /*0750*/  @!P2 LOP3.LUT R21, R9, 0x7ff00000, RZ, 0xc0, !PT ;  /* 0x7ff000000915a812 */ /* 0x000fe400078ec0ff */
[----:B------:R-:W-:Y:S01]  /*0760*/  DMUL R18, R16, R8 ;  /* 0x0000000810127228 */ /* 0x000fe20000000000 */
[----:B------:R-:W-:Y:S02]  /*0770*/  VIADD R23, R20, 0xffffffff ;  /* 0xffffffff14177836 */ /* 0x000fe40000000000 */
[----:B------:R-:W-:-:S05]  /*0780*/  VIADD R22, R21, 0xffffffff ;  /* 0xffffffff15167836 */ /* 0x000fca0000000000 */
[----:B------:R-:W-:Y:S01]  /*0790*/  DFMA R14, R18, -R2, R8 ;  /* 0x80000002120e722b */ /* 0x000fe20000000008 */
[----:B------:R-:W-:-:S04]  /*07a0*/  ISETP.GT.U32.AND P0, PT, R22, 0x7feffffe, PT ;  /* 0x7feffffe1600780c */ /* 0x000fc80003f04070 */
[----:B------:R-:W-:-:S03]  /*07b0*/  ISETP.GT.U32.OR P0, PT, R23, 0x7feffffe, P0 ;  /* 0x7feffffe1700780c */ /* 0x000fc60000704470 */
[----:B------:R-:W-:-:S10]  /*07c0*/  DFMA R14, R16, R14, R18 ;  /* 0x0000000e100e722b */ /* 0x000fd40000000012 */
[----:B------:R-:W-:Y:S05]  /*07d0*/  @P0 BRA `(.L_x_29) ;  /* 0x00000000006c0947 */ /* 0x000fea0003800000 */
[----:B------:R-:W-:-:S04]  /*07e0*/  LOP3.LUT R16, R7, 0x7ff00000, RZ, 0xc0, !PT ;  /* 0x7ff0000007107812 */ /* 0x000fc800078ec0ff */
[CC--:B------:R-:W-:Y:S02]  /*07f0*/  VIADDMNMX R10, R5.reuse, -R16.reuse, 0xb9600000, !PT ;  /* 0xb9600000050a7446 */ /* 0x0c0fe40007800910 */
[----:B------:R-:W-:Y:S02]  /*0800*/  ISETP.GE.U32.AND P0, PT, R5, R16, PT ;  /* 0x000000100500720c */ /* 0x000fe40003f06070 */
[----:B------:R-:W-:Y:S02]  /*0810*/  VIMNMX R10, PT, PT, R10, 0x46a00000, PT ;  /* 0x46a000000a0a7848 */ /* 0x000fe40003fe0100 */
[----:B------:R-:W-:-:S05]  /*0820*/  SEL R5, R13, 0x63400000, !P0 ;  /* 0x634000000d057807 */ /* 0x000fca0004000000 */
[----:B------:R-:W-:Y:S02]  /*0830*/  IMAD.IADD R5, R10, 0x1, -R5 ;  /* 0x000000010a057824 */ /* 0x000fe400078e0a05 */
[----:B------:R-:W-:Y:S02]  /*0840*/  IMAD.MOV.U32 R10, RZ, RZ, RZ ;  /* 0x000000ffff0a7224 */ /* 0x000fe400078e00ff */
[----:B------:R-:W-:-:S06]  /*0850*/  VIADD R11, R5, 0x7fe00000 ;  /* 0x7fe00000050b7836 */ /* 0x000fcc0000000000 */
[----:B------:R-:W-:-:S10]  /*0860*/  DMUL R16, R14, R10 ;  /* 0x0000000a0e107228 */ /* 0x000fd40000000000 */
[----:B------:R-:W-:-:S13]  /*0870*/  FSETP.GTU.AND P0, PT, |R17|, 1.469367938527859385e-39, PT ;  /* 0x001000001100780b */ /* 0x000fda0003f0c200 */
[----:B------:R-:W-:Y:S05]  /*0880*/  @P0 BRA `(.L_x_30) ;  /* 0x0000000000940947 */ /* 0x000fea0003800000 */
[----:B------:R-:W-:Y:S01]  /*0890*/  DFMA R2, R14, -R2, R8 ;  /* 0x800000020e02722b */ /* 0x000fe20000000008 */
[----:B------:R-:W-:-:S09]  /*08a0*/  IMAD.MOV.U32 R10, RZ, RZ, RZ ;  /* 0x000000ffff0a7224 */ /* 0x000fd200078e00ff */
[C---:B------:R-:W-:Y:S02]  /*08b0*/  FSETP.NEU.AND P0, PT, R3.reuse, RZ, PT ;  /* 0x000000ff0300720b */ /* 0x040fe40003f0d000 */
[----:B------:R-:W-:-:S04]  /*08c0*/  LOP3.LUT R7, R3, 0x80000000, R7, 0x48, !PT ;  /* 0x8000000003077812 */ /* 0x000fc800078e4807 */
[----:B------:R-:W-:-:S07]  /*08d0*/  LOP3.LUT R11, R7, R11, RZ, 0xfc, !PT ;  /* 0x0000000b070b7212 */ /* 0x000fce00078efcff */
[----:B------:R-:W-:Y:S05]  /*08e0*/  @!P0 BRA `(.L_x_30) ;  /* 0x00000000007c8947 */ /* 0x000fea0003800000 */
[----:B------:R-:W-:Y:S01]  /*08f0*/  IADD3 R3, PT, PT, -R5, RZ, RZ ;  /* 0x000000ff05037210 */ /* 0x000fe20007ffe1ff */
[----:B------:R-:W-:Y:S01]  /*0900*/  IMAD.MOV.U32 R2, RZ, RZ, RZ ;  /* 0x000000ffff027224 */ /* 0x000fe200078e00ff */
[----:B------:R-:W-:-:S05]  /*0910*/  DMUL.RP R10, R14, R10 ;  /* 0x0000000a0e0a7228 */ /* 0x000fca0000008000 */
[----:B------:R-:W-:-:S05]  /*0920*/  DFMA R2, R16, -R2, R14 ;  /* 0x800000021002722b */ /* 0x000fca000000000e */
[----:B------:R-:W-:Y:S02]  /*0930*/  LOP3.LUT R7, R11, R7, RZ, 0x3c, !PT ;  /* 0x000000070b077212 */ /* 0x000fe400078e3cff */
[----:B------:R-:W-:-:S04]  /*0940*/  IADD3 R2, PT, PT, -R5, -0x43300000, RZ ;  /* 0xbcd0000005027810 */ /* 0x000fc80007ffe1ff */
[----:B------:R-:W-:-:S04]  /*0950*/  FSETP.NEU.AND P0, PT, |R3|, R2, PT ;  /* 0x000000020300720b */ /* 0x000fc80003f0d200 */
[----:B------:R-:W-:Y:S02]  /*0960*/  FSEL R16, R10, R16, !P0 ;  /* 0x000000100a107208 */ /* 0x000fe40004000000 */
[----:B------:R-:W-:Y:S01]  /*0970*/  FSEL R17, R7, R17, !P0 ;  /* 0x0000001107117208 */ /* 0x000fe20004000000 */
[----:B------:R-:W-:Y:S06]  /*0980*/  BRA `(.L_x_30) ;  /* 0x0000000000547947 */ /* 0x000fec0003800000 */
.L_x_29:
[----:B------:R-:W-:-:S14]  /*0990*/  DSETP.NAN.AND P0, PT, R10, R10, PT ;  /* 0x0000000a0a00722a */ /* 0x000fdc0003f08000 */
[----:B------:R-:W-:Y:S05]  /*09a0*/  @P0 BRA `(.L_x_31) ;  /* 0x0000000000440947 */ /* 0x000fea0003800000 */
[----:B------:R-:W-:-:S14]  /*09b0*/  DSETP.NAN.AND P0, PT, R6, R6, PT ;  /* 0x000000060600722a */ /* 0x000fdc0003f08000 */
[----:B------:R-:W-:Y:S05]  /*09c0*/  @P0 BRA `(.L_x_32) ;  /* 0x0000000000300947 */ /* 0x000fea0003800000 */
[----:B------:R-:W-:Y:S01]  /*09d0*/  ISETP.NE.AND P0, PT, R21, R20, PT ;  /* 0x000000141500720c */ /* 0x000fe20003f05270 */
[----:B------:R-:W-:Y:S02]  /*09e0*/  IMAD.MOV.U32 R16, RZ, RZ, 0x0 ;  /* 0x00000000ff107424 */ /* 0x000fe400078e00ff */
[----:B------:R-:W-:-:S10]  /*09f0*/  IMAD.MOV.U32 R17, RZ, RZ, -0x80000 ;  /* 0xfff80000ff117424 */ /* 0x000fd400078e00ff */
[----:B------:R-:W-:Y:S05]  /*0a00*/  @!P0 BRA `(.L_x_30) ;  /* 0x0000000000348947 */ /* 0x000fea0003800000 */
[----:B------:R-:W-:Y:S02]  /*0a10*/  ISETP.NE.AND P0, PT, R21, 0x7ff00000, PT ;  /* 0x7ff000001500780c */ /* 0x000fe40003f05270 */
[----:B------:R-:W-:Y:S02]  /*0a20*/  LOP3.LUT R17, R11, 0x80000000, R7, 0x48, !PT ;  /* 0x800000000b117812 */ /* 0x000fe400078e4807 */
[----:B------:R-:W-:-:S13]  /*0a30*/  ISETP.EQ.OR P0, PT, R20, RZ, !P0 ;  /* 0x000000ff1400720c */ /* 0x000fda0004702670 */
[----:B------:R-:W-:Y:S01]  /*0a40*/  @P0 LOP3.LUT R2, R17, 0x7ff00000, RZ, 0xfc, !PT ;  /* 0x7ff0000011020812 */ /* 0x000fe200078efcff */
[----:B------:R-:W-:Y:S02]  /*0a50*/  @!P0 IMAD.MOV.U32 R16, RZ, RZ, RZ ;  /* 0x000000ffff108224 */ /* 0x000fe400078e00ff */
[----:B------:R-:W-:Y:S02]  /*0a60*/  @P0 IMAD.MOV.U32 R16, RZ, RZ, RZ ;  /* 0x000000ffff100224 */ /* 0x000fe400078e00ff */
[----:B------:R-:W-:Y:S01]  /*0a70*/  @P0 IMAD.MOV.U32 R17, RZ, RZ, R2 ;  /* 0x000000ffff110224 */ /* 0x000fe200078e0002 */
[----:B------:R-:W-:Y:S06]  /*0a80*/  BRA `(.L_x_30) ;  /* 0x0000000000147947 */ /* 0x000fec0003800000 */
.L_x_32:
[----:B------:R-:W-:Y:S01]  /*0a90*/  LOP3.LUT R17, R7, 0x80000, RZ, 0xfc, !PT ;  /* 0x0008000007117812 */ /* 0x000fe200078efcff */
[----:B------:R-:W-:Y:S01]  /*0aa0*/  IMAD.MOV.U32 R16, RZ, RZ, R6 ;  /* 0x000000ffff107224 */ /* 0x000fe200078e0006 */
[----:B------:R-:W-:Y:S06]  /*0ab0*/  BRA `(.L_x_30) ;  /* 0x0000000000087947 */ /* 0x000fec0003800000 */
.L_x_31:
[----:B------:R-:W-:Y:S01]  /*0ac0*/  LOP3.LUT R17, R11, 0x80000, RZ, 0xfc, !PT ;  /* 0x000800000b117812 */ /* 0x000fe200078efcff */
[----:B------:R-:W-:-:S07]  /*0ad0*/  IMAD.MOV.U32 R16, RZ, RZ, R10 ;  /* 0x000000ffff107224 */ /* 0x000fce00078e000a */
.L_x_30:
[----:B------:R-:W-:Y:S05]  /*0ae0*/  BSYNC.RECONVERGENT B1 ;  /* 0x0000000000017941 */ /* 0x000fea0003800200 */
.L_x_28:
[----:B------:R-:W-:Y:S02]  /*0af0*/  IMAD.MOV.U32 R13, RZ, RZ, 0x0 ;  /* 0x00000000ff0d7424 */ /* 0x000fe400078e00ff */
[----:B------:R-:W-:Y:S02]  /*0b00*/  IMAD.MOV.U32 R2, RZ, RZ, R16 ;  /* 0x000000ffff027224 */ /* 0x000fe400078e0010 */
[----:B------:R-:W-:Y:S01]  /*0b10*/  IMAD.MOV.U32 R3, RZ, RZ, R17 ;  /* 0x000000ffff037224 */ /* 0x000fe200078e0011 */
[----:B------:R-:W-:Y:S06]  /*0b20*/  RET.REL.NODEC R12 `(_Z13batchnorm_jjbPfS_S_S_S_S_ib) ;  /* 0xfffffff40c347950 */ /* 0x000fec0003c3ffff */
        .weak           $__internal_2_$__cuda_sm20_dsqrt_rn_f64_mediumpath_v1
        .type           $__internal_2_$__cuda_sm20_dsqrt_rn_f64_mediumpath_v1,@function
        .size           $__internal_2_$__cuda_sm20_dsqrt_rn_f64_mediumpath_v1,(.L_x_86 - $__internal_2_$__cuda_sm20_dsqrt_rn_f64_mediumpath_v1)
$__internal_2_$__cuda_sm20_dsqrt_rn_f64_mediumpath_v1:
[----:B------:R-:W-:Y:S02]  /*0b30*/  ISETP.GE.U32.AND P0, PT, R8, -0x3400000, PT ;  /* 0xfcc000000800780c */ /* 0x000fe40003f06070 */
[----:B------:R-:W-:-:S11]  /*0b40*/  MOV R15, R19 ;  /* 0x00000013000f7202 */ /* 0x000fd60000000f00 */
[----:B------:R-:W-:Y:S05]  /*0b50*/  @!P0 BRA `(.L_x_33) ;  /* 0x0000000000208947 */ /* 0x000fea0003800000 */
[----:B------:R-:W-:-:S10]  /*0b60*/  DFMA.RM R12, R16, R14, R12 ;  /* 0x0000000e100c722b */ /* 0x000fd4000000400c */
[----:B------:R-:W-:-:S05]  /*0b70*/  IADD3 R8, P0, PT, R12, 0x1, RZ ;  /* 0x000000010c087810 */ /* 0x000fca0007f1e0ff */
[----:B------:R-:W-:-:S06]  /*0b80*/  IMAD.X R9, RZ, RZ, R13, P0 ;  /* 0x000000ffff097224 */ /* 0x000fcc00000e060d */
[----:B------:R-:W-:-:S08]  /*0b90*/  DFMA.RP R2, -R12, R8, R2 ;  /* 0x000000080c02722b */ /* 0x000fd00000008102 */
[----:B------:R-:W-:-:S06]  /*0ba0*/  DSETP.GT.AND P0, PT, R2, RZ, PT ;  /* 0x000000ff0200722a */ /* 0x000fcc0003f04000 */
[----:B------:R-:W-:Y:S02]  /*0bb0*/  FSEL R8, R8, R12, P0 ;  /* 0x0000000c08087208 */ /* 0x000fe40000000000 */
[----:B------:R-:W-:Y:S01]  /*0bc0*/  FSEL R9, R9, R13, P0 ;  /* 0x0000000d09097208 */ /* 0x000fe20000000000 */
[----:B------:R-:W-:Y:S06]  /*0bd0*/  BRA `(.L_x_34) ;  /* 0x0000000000647947 */ /* 0x000fec0003800000 */
.L_x_33:
[----:B------:R-:W-:-:S14]  /*0be0*/  DSETP.NE.AND P0, PT, R2, RZ, PT ;  /* 0x000000ff0200722a */ /* 0x000fdc0003f05000 */
[----:B------:R-:W-:Y:S05]  /*0bf0*/  @!P0 BRA `(.L_x_35) ;  /* 0x0000000000588947 */ /* 0x000fea0003800000 */
[----:B------:R-:W-:-:S13]  /*0c00*/  ISETP.GE.AND P0, PT, R3, RZ, PT ;  /* 0x000000ff0300720c */ /* 0x000fda0003f06270 */
[----:B------:R-:W-:Y:S02]  /*0c10*/  @!P0 IMAD.MOV.U32 R8, RZ, RZ, 0x0 ;  /* 0x00000000ff088424 */ /* 0x000fe400078e00ff */
[----:B------:R-:W-:Y:S01]  /*0c20*/  @!P0 IMAD.MOV.U32 R9, RZ, RZ, -0x80000 ;  /* 0xfff80000ff098424 */ /* 0x000fe200078e00ff */
[----:B------:R-:W-:Y:S06]  /*0c30*/  @!P0 BRA `(.L_x_34) ;  /* 0x00000000004c8947 */ /* 0x000fec0003800000 */
[----:B------:R-:W-:-:S13]  /*0c40*/  ISETP.GT.AND P0, PT, R3, 0x7fefffff, PT ;  /* 0x7fefffff0300780c */ /* 0x000fda0003f04270 */
[----:B------:R-:W-:Y:S05]  /*0c50*/  @P0 BRA `(.L_x_35) ;  /* 0x0000000000400947 */ /* 0x000fea0003800000 */
[----:B------:R-:W-:Y:S01]  /*0c60*/  DMUL R2, R2, 8.11296384146066816958e+31 ;  /* 0x4690000002027828 */ /* 0x000fe20000000000 */
[----:B------:R-:W-:Y:S02]  /*0c70*/  IMAD.MOV.U32 R8, RZ, RZ, RZ ;  /* 0x000000ffff087224 */ /* 0x000fe400078e00ff */
[----:B------:R-:W-:Y:S02]  /*0c80*/  IMAD.MOV.U32 R14, RZ, RZ, 0x0 ;  /* 0x00000000ff0e7424 */ /* 0x000fe400078e00ff */
[----:B------:R-:W-:Y:S01]  /*0c90*/  IMAD.MOV.U32 R15, RZ, RZ, 0x3fd80000 ;  /* 0x3fd80000ff0f7424 */ /* 0x000fe200078e00ff */
[----:B------:R-:W0:Y:S02]  /*0ca0*/  MUFU.RSQ64H R9, R3 ;  /* 0x0000000300097308 */ /* 0x000e240000001c00 */
[----:B0-----:R-:W-:-:S08]  /*0cb0*/  DMUL R12, R8, R8 ;  /* 0x00000008080c7228 */ /* 0x001fd00000000000 */
[----:B------:R-:W-:-:S08]  /*0cc0*/  DFMA R12, R2, -R12, 1 ;  /* 0x3ff00000020c742b */ /* 0x000fd0000000080c */
[----:B------:R-:W-:Y:S02]  /*0cd0*/  DFMA R14, R12, R14, 0.5 ;  /* 0x3fe000000c0e742b */ /* 0x000fe4000000000e */
[----:B------:R-:W-:-:S08]  /*0ce0*/  DMUL R12, R8, R12 ;  /* 0x0000000c080c7228 */ /* 0x000fd00000000000 */
[----:B------:R-:W-:-:S08]  /*0cf0*/  DFMA R12, R14, R12, R8 ;  /* 0x0000000c0e0c722b */ /* 0x000fd00000000008 */
[----:B------:R-:W-:Y:S02]  /*0d00*/  DMUL R8, R2, R12 ;  /* 0x0000000c02087228 */ /* 0x000fe40000000000 */
[----:B------:R-:W-:-:S06]  /*0d10*/  VIADD R13, R13, 0xfff00000 ;  /* 0xfff000000d0d7836 */ /* 0x000fcc0000000000 */
[----:B------:R-:W-:-:S08]  /*0d20*/  DFMA R14, R8, -R8, R2 ;  /* 0x80000008080e722b */ /* 0x000fd00000000002 */
[----:B------:R-:W-:-:S10]  /*0d30*/  DFMA R8, R12, R14, R8 ;  /* 0x0000000e0c08722b */ /* 0x000fd40000000008 */
[----:B------:R-:W-:Y:S01]  /*0d40*/  VIADD R9, R9, 0xfcb00000 ;  /* 0xfcb0000009097836 */ /* 0x000fe20000000000 */
[----:B------:R-:W-:Y:S06]  /*0d50*/  BRA `(.L_x_34) ;  /* 0x0000000000047947 */ /* 0x000fec0003800000 */
.L_x_35:
[----:B------:R-:W-:-:S11]  /*0d60*/  DADD R8, R2, R2 ;  /* 0x0000000002087229 */ /* 0x000fd60000000002 */
.L_x_34:
[----:B------:R-:W-:-:S04]  /*0d70*/  IMAD.MOV.U32 R7, RZ, RZ, 0x0 ;  /* 0x00000000ff077424 */ /* 0x000fc800078e00ff */
[----:B------:R-:W-:Y:S05]  /*0d80*/  RET.REL.NODEC R6 `(_Z13batchnorm_jjbPfS_S_S_S_S_ib) ;  /* 0xfffffff0069c7950 */ /* 0x000fea0003c3ffff */
.L_x_36:
        /* <DEDUP_REMOVED lines=15> */
.L_x_86:


//--------------------- .text._Z7max_jjbPfS_iiiii --------------------------
	.section	.text._Z7max_jjbPfS_iiiii,"ax",@progbits
	.align	128
        .global         _Z7max_jjbPfS_iiiii
        .type           _Z7max_jjbPfS_iiiii,@function
        .size           _Z7max_jjbPfS_iiiii,(.L_x_91 - _Z7max_jjbPfS_iiiii)
        .other          _Z7max_jjbPfS_iiiii,@"STO_CUDA_ENTRY STV_DEFAULT"
_Z7max_jjbPfS_iiiii:
.text._Z7max_jjbPfS_iiiii:
[----:B------:R-:W-:Y:S01]  /*0000*/  LDC R1, c[0x0][0x37c] ;  /* 0x0000df00ff017b82 */ /* 0x000fe20000000800 */
[----:B------:R-:W0:Y:S07]  /*0010*/  S2R R2, SR_TID.X ;  /* 0x0000000000027919 */ /* 0x000e2e0000002100 */
[----:B------:R-:W0:Y:S01]  /*0020*/  S2UR UR4, SR_CTAID.Y ;  /* 0x00000000000479c3 */ /* 0x000e220000002600 */
[----:B------:R-:W1:Y:S01]  /*0030*/  LDCU UR8, c[0x0][0x3a0] ;  /* 0x00007400ff0877ac */ /* 0x000e620008000800 */
[----:B------:R-:W-:Y:S01]  /*0040*/  BSSY.RECONVERGENT B0, `(.L_x_37) ;  /* 0x0000032000007945 */ /* 0x000fe20003800200 */
[----:B------:R-:W2:Y:S01]  /*0050*/  S2R R0, SR_TID.Y ;  /* 0x0000000000007919 */ /* 0x000ea20000002200 */
[----:B------:R-:W3:Y:S04]  /*0060*/  LDCU.64 UR6, c[0x0][0x358] ;  /* 0x00006b00ff0677ac */ /* 0x000ee80008000a00 */
[----:B------:R-:W0:Y:S08]  /*0070*/  LDC R3, c[0x0][0x360] ;  /* 0x0000d800ff037b82 */ /* 0x000e300000000800 */
[----:B------:R-:W4:Y:S08]  /*0080*/  LDC.64 R6, c[0x0][0x398] ;  /* 0x0000e600ff067b82 */ /* 0x000f300000000a00 */
[----:B------:R-:W5:Y:S08]  /*0090*/  LDC.64 R8, c[0x0][0x390] ;  /* 0x0000e400ff087b82 */ /* 0x000f700000000a00 */
[----:B------:R-:W2:Y:S01]  /*00a0*/  S2UR UR5, SR_CTAID.Z ;  /* 0x00000000000579c3 */ /* 0x000ea20000002700 */
[----:B0-----:R-:W-:-:S07]  /*00b0*/  IMAD R2, R3, UR4, R2 ;  /* 0x0000000403027c24 */ /* 0x001fce000f8e0202 */
[----:B------:R-:W2:Y:S01]  /*00c0*/  LDC R5, c[0x0][0x364] ;  /* 0x0000d900ff057b82 */ /* 0x000ea20000000800 */
[----:B----4-:R-:W-:Y:S01]  /*00d0*/  ISETP.GE.AND P1, PT, R2, R7, PT ;  /* 0x000000070200720c */ /* 0x010fe20003f26270 */
[----:B-----5:R-:W-:-:S06]  /*00e0*/  IMAD.IADD R3, R9, 0x1, -R7 ;  /* 0x0000000109037824 */ /* 0x020fcc00078e0a07 */
[----:B------:R-:W0:Y:S01]  /*00f0*/  S2UR UR4, SR_CTAID.X ;  /* 0x00000000000479c3 */ /* 0x000e220000002500 */
[----:B------:R-:W-:Y:S01]  /*0100*/  ISETP.GE.AND P2, PT, R2, R3, PT ;  /* 0x000000030200720c */ /* 0x000fe20003f46270 */
[----:B--2---:R-:W-:-:S04]  /*0110*/  IMAD R0, R5, UR5, R0 ;  /* 0x0000000505007c24 */ /* 0x004fc8000f8e0200 */
[CCC-:B------:R-:W-:Y:S01]  /*0120*/  IMAD R5, R0.reuse, R6.reuse, -R7.reuse ;  /* 0x0000000600057224 */ /* 0x1c0fe200078e0a07 */
[----:B------:R-:W-:Y:S01]  /*0130*/  ISETP.GE.AND P0, PT, R0, R3, PT ;  /* 0x000000030000720c */ /* 0x000fe20003f06270 */
[----:B------:R-:W-:Y:S01]  /*0140*/  IMAD R3, R2, R6, -R7 ;  /* 0x0000000602037224 */ /* 0x000fe200078e0a07 */
[----:B------:R-:W-:Y:S02]  /*0150*/  ISETP.GE.AND P3, PT, R0, R7, PT ;  /* 0x000000070000720c */ /* 0x000fe40003f66270 */
[----:B------:R-:W-:Y:S01]  /*0160*/  SEL R6, R7, RZ, !P1 ;  /* 0x000000ff07067207 */ /* 0x000fe20004800000 */
[----:B------:R-:W-:Y:S01]  /*0170*/  IMAD R4, R3, R8, RZ ;  /* 0x0000000803047224 */ /* 0x000fe200078e02ff */
[----:B------:R-:W-:Y:S02]  /*0180*/  SEL R10, R7, RZ, !P3 ;  /* 0x000000ff070a7207 */ /* 0x000fe40005800000 */
[----:B------:R-:W-:Y:S02]  /*0190*/  VIMNMX R3, PT, PT, RZ, R5, !PT ;  /* 0x00000005ff037248 */ /* 0x000fe40007fe0100 */
[----:B-1----:R-:W-:-:S02]  /*01a0*/  IADD3 R6, PT, PT, -R6, UR8, RZ ;  /* 0x0000000806067c10 */ /* 0x002fc4000fffe1ff */
[----:B------:R-:W-:Y:S01]  /*01b0*/  VIMNMX R4, PT, PT, RZ, R4, !PT ;  /* 0x00000004ff047248 */ /* 0x000fe20007fe0100 */
[----:B0--3--:R-:W-:Y:S06]  /*01c0*/  @!P2 BRA `(.L_x_38) ;  /* 0x000000000064a947 */ /* 0x009fec0003800000 */
[----:B------:R-:W-:Y:S02]  /*01d0*/  IABS R12, R8 ;  /* 0x00000008000c7213 */ /* 0x000fe40000000000 */
[----:B------:R-:W-:Y:S02]  /*01e0*/  IABS R13, R4 ;  /* 0x00000004000d7213 */ /* 0x000fe40000000000 */
[----:B------:R-:W0:Y:S08]  /*01f0*/  I2F.RP R5, R12 ;  /* 0x0000000c00057306 */ /* 0x000e300000209400 */
[----:B0-----:R-:W0:Y:S02]  /*0200*/  MUFU.RCP R5, R5 ;  /* 0x0000000500057308 */ /* 0x001e240000001000 */
[----:B0-----:R-:W-:-:S06]  /*0210*/  VIADD R6, R5, 0xffffffe ;  /* 0x0ffffffe05067836 */ /* 0x001fcc0000000000 */
[----:B------:R0:W1:Y:S02]  /*0220*/  F2I.FTZ.U32.TRUNC.NTZ R7, R6 ;  /* 0x0000000600077305 */ /* 0x000064000021f000 */
[----:B0-----:R-:W-:Y:S02]  /*0230*/  IMAD.MOV.U32 R6, RZ, RZ, RZ ;  /* 0x000000ffff067224 */ /* 0x001fe400078e00ff */
[----:B-1----:R-:W-:-:S04]  /*0240*/  IMAD.MOV R11, RZ, RZ, -R7 ;  /* 0x000000ffff0b7224 */ /* 0x002fc800078e0a07 */
[----:B------:R-:W-:-:S04]  /*0250*/  IMAD R11, R11, R12, RZ ;  /* 0x0000000c0b0b7224 */ /* 0x000fc800078e02ff */
[----:B------:R-:W-:-:S04]  /*0260*/  IMAD.HI.U32 R7, R7, R11, R6 ;  /* 0x0000000b07077227 */ /* 0x000fc800078e0006 */
[----:B------:R-:W-:-:S04]  /*0270*/  IMAD.MOV.U32 R11, RZ, RZ, R13 ;  /* 0x000000ffff0b7224 */ /* 0x000fc800078e000d */
[----:B------:R-:W-:-:S04]  /*0280*/  IMAD.HI.U32 R7, R7, R11, RZ ;  /* 0x0000000b07077227 */ /* 0x000fc800078e00ff */
[----:B------:R-:W-:-:S04]  /*0290*/  IMAD.MOV R5, RZ, RZ, -R7 ;  /* 0x000000ffff057224 */ /* 0x000fc800078e0a07 */
[----:B------:R-:W-:-:S05]  /*02a0*/  IMAD R5, R12, R5, R11 ;  /* 0x000000050c057224 */ /* 0x000fca00078e020b */
[----:B------:R-:W-:-:S13]  /*02b0*/  ISETP.GT.U32.AND P3, PT, R12, R5, PT ;  /* 0x000000050c00720c */ /* 0x000fda0003f64070 */
[----:B------:R-:W-:Y:S02]  /*02c0*/  @!P3 IMAD.IADD R5, R5, 0x1, -R12 ;  /* 0x000000010505b824 */ /* 0x000fe400078e0a0c */
[----:B------:R-:W-:Y:S01]  /*02d0*/  @!P3 VIADD R7, R7, 0x1 ;  /* 0x000000010707b836 */ /* 0x000fe20000000000 */
[----:B------:R-:W-:Y:S02]  /*02e0*/  ISETP.NE.AND P3, PT, R8, RZ, PT ;  /* 0x000000ff0800720c */ /* 0x000fe40003f65270 */
[----:B------:R-:W-:Y:S02]  /*02f0*/  ISETP.GE.U32.AND P1, PT, R5, R12, PT ;  /* 0x0000000c0500720c */ /* 0x000fe40003f26070 */
[----:B------:R-:W-:-:S04]  /*0300*/  LOP3.LUT R5, R4, R8, RZ, 0x3c, !PT ;  /* 0x0000000804057212 */ /* 0x000fc800078e3cff */
[----:B------:R-:W-:-:S07]  /*0310*/  ISETP.GE.AND P2, PT, R5, RZ, PT ;  /* 0x000000ff0500720c */ /* 0x000fce0003f46270 */
[----:B------:R-:W-:-:S06]  /*0320*/  @P1 VIADD R7, R7, 0x1 ;  /* 0x0000000107071836 */ /* 0x000fcc0000000000 */
[----:B------:R-:W-:Y:S01]  /*0330*/  @!P2 IMAD.MOV R7, RZ, RZ, -R7 ;  /* 0x000000ffff07a224 */ /* 0x000fe200078e0a07 */
[----:B------:R-:W-:-:S05]  /*0340*/  @!P3 LOP3.LUT R7, RZ, R8, RZ, 0x33, !PT ;  /* 0x00000008ff07b212 */ /* 0x000fca00078e33ff */
[----:B------:R-:W-:-:S07]  /*0350*/  IMAD.IADD R6, R8, 0x1, -R7 ;  /* 0x0000000108067824 */ /* 0x000fce00078e0a07 */
.L_x_38:
[----:B------:R-:W-:Y:S05]  /*0360*/  BSYNC.RECONVERGENT B0 ;  /* 0x0000000000007941 */ /* 0x000fea0003800200 */
.L_x_37:
[----:B------:R-:W-:Y:S01]  /*0370*/  ISETP.GE.AND P1, PT, R6, 0x1, PT ;  /* 0x000000010600780c */ /* 0x000fe20003f26270 */
[----:B------:R-:W-:Y:S01]  /*0380*/  BSSY.RECONVERGENT B1, `(.L_x_39) ;  /* 0x00000a6000017945 */ /* 0x000fe20003800200 */
[----:B------:R-:W-:Y:S01]  /*0390*/  IADD3 R7, PT, PT, -R10, UR8, RZ ;  /* 0x000000080a077c10 */ /* 0x000fe2000fffe1ff */
[----:B------:R-:W-:Y:S02]  /*03a0*/  IMAD R9, R9, UR4, R2 ;  /* 0x0000000409097c24 */ /* 0x000fe4000f8e0202 */
[----:B------:R-:W-:Y:S02]  /*03b0*/  @P0 IMAD.IADD R7, R8, 0x1, -R3 ;  /* 0x0000000108070824 */ /* 0x000fe400078e0a03 */
[----:B------:R-:W-:-:S06]  /*03c0*/  IMAD.MOV.U32 R14, RZ, RZ, RZ ;  /* 0x000000ffff0e7224 */ /* 0x000fcc00078e00ff */
[----:B------:R-:W-:Y:S05]  /*03d0*/  @!P1 BRA `(.L_x_40) ;  /* 0x0000000800809947 */ /* 0x000fea0003800000 */
[----:B------:R-:W0:Y:S01]  /*03e0*/  LDC.64 R10, c[0x0][0x380] ;  /* 0x0000e000ff0a7b82 */ /* 0x000e220000000a00 */
[C---:B------:R-:W-:Y:S01]  /*03f0*/  LOP3.LUT R18, R7.reuse, 0x7, RZ, 0xc0, !PT ;  /* 0x0000000707127812 */ /* 0x040fe200078ec0ff */
[----:B------:R-:W-:Y:S01]  /*0400*/  IMAD.IADD R8, R4, 0x1, R3 ;  /* 0x0000000104087824 */ /* 0x000fe200078e0203 */
[C---:B------:R-:W-:Y:S01]  /*0410*/  LOP3.LUT R16, R7.reuse, 0xf, RZ, 0xc0, !PT ;  /* 0x0000000f07107812 */ /* 0x040fe200078ec0ff */
[----:B------:R-:W-:Y:S01]  /*0420*/  IMAD.MOV.U32 R14, RZ, RZ, RZ ;  /* 0x000000ffff0e7224 */ /* 0x000fe200078e00ff */
[----:B------:R-:W-:Y:S01]  /*0430*/  LOP3.LUT R19, R7, 0x3, RZ, 0xc0, !PT ;  /* 0x0000000307137812 */ /* 0x000fe200078ec0ff */
[----:B------:R-:W-:Y:S02]  /*0440*/  VIADD R12, R18, 0xffffffff ;  /* 0xffffffff120c7836 */ /* 0x000fe40000000000 */
[----:B------:R-:W-:-:S03]  /*0450*/  VIADD R5, R16, 0xffffffff ;  /* 0xffffffff10057836 */ /* 0x000fc60000000000 */
[----:B------:R-:W-:Y:S02]  /*0460*/  ISETP.GE.U32.AND P1, PT, R12, 0x3, PT ;  /* 0x000000030c00780c */ /* 0x000fe40003f26070 */
[----:B------:R-:W-:Y:S02]  /*0470*/  ISETP.GE.U32.AND P0, PT, R5, 0x7, PT ;  /* 0x000000070500780c */ /* 0x000fe40003f06070 */
[----:B0-----:R-:W-:Y:S02]  /*0480*/  IADD3 R2, P2, PT, R10, 0x20, RZ ;  /* 0x000000200a027810 */ /* 0x001fe40007f5e0ff */
[----:B------:R-:W-:-:S03]  /*0490*/  LOP3.LUT R10, R7, 0x7ffffff0, RZ, 0xc0, !PT ;  /* 0x7ffffff0070a7812 */ /* 0x000fc600078ec0ff */
[----:B------:R-:W-:Y:S02]  /*04a0*/  IMAD.X R3, RZ, RZ, R11, P2 ;  /* 0x000000ffff037224 */ /* 0x000fe400010e060b */
[----:B------:R-:W-:Y:S02]  /*04b0*/  IMAD.MOV.U32 R11, RZ, RZ, RZ ;  /* 0x000000ffff0b7224 */ /* 0x000fe400078e00ff */
[----:B------:R-:W-:-:S07]  /*04c0*/  IMAD.MOV R12, RZ, RZ, -R10 ;  /* 0x000000ffff0c7224 */ /* 0x000fce00078e0a0a */
.L_x_51:
[----:B------:R-:W-:Y:S01]  /*04d0*/  ISETP.GE.AND P2, PT, R7, 0x1, PT ;  /* 0x000000010700780c */ /* 0x000fe20003f46270 */
[----:B------:R-:W-:-:S12]  /*04e0*/  BSSY.RECONVERGENT B0, `(.L_x_41) ;  /* 0x000008c000007945 */ /* 0x000fd80003800200 */
[----:B------:R-:W-:Y:S05]  /*04f0*/  @!P2 BRA `(.L_x_42) ;  /* 0x000000080028a947 */ /* 0x000fea0003800000 */
[----:B------:R-:W0:Y:S01]  /*0500*/  LDC R4, c[0x0][0x390] ;  /* 0x0000e400ff047b82 */ /* 0x000e220000000800 */
[----:B------:R-:W-:Y:S01]  /*0510*/  ISETP.GE.U32.AND P2, PT, R7, 0x10, PT ;  /* 0x000000100700780c */ /* 0x000fe20003f46070 */
[----:B------:R-:W-:Y:S01]  /*0520*/  BSSY.RECONVERGENT B2, `(.L_x_43) ;  /* 0x000003f000027945 */ /* 0x000fe20003800200 */
[----:B------:R-:W-:Y:S02]  /*0530*/  IMAD.MOV.U32 R20, RZ, RZ, RZ ;  /* 0x000000ffff147224 */ /* 0x000fe400078e00ff */
[----:B0-----:R-:W-:-:S04]  /*0540*/  IMAD R13, R4, UR4, R11 ;  /* 0x00000004040d7c24 */ /* 0x001fc8000f8e020b */
[----:B------:R-:W-:-:S05]  /*0550*/  IMAD R13, R13, R4, R8 ;  /* 0x000000040d0d7224 */ /* 0x000fca00078e0208 */
[----:B------:R-:W-:Y:S05]  /*0560*/  @!P2 BRA `(.L_x_44) ;  /* 0x0000000000e8a947 */ /* 0x000fea0003800000 */
[----:B------:R-:W-:Y:S01]  /*0570*/  BSSY.RECONVERGENT B3, `(.L_x_45) ;  /* 0x0000038000037945 */ /* 0x000fe20003800200 */
[----:B------:R-:W-:Y:S02]  /*0580*/  IMAD.MOV.U32 R17, RZ, RZ, R13 ;  /* 0x000000ffff117224 */ /* 0x000fe400078e000d */
[----:B------:R-:W-:-:S07]  /*0590*/  IMAD.MOV.U32 R15, RZ, RZ, R12 ;  /* 0x000000ffff0f7224 */ /* 0x000fce00078e000c */
.L_x_46:
[----:B------:R-:W-:-:S05]  /*05a0*/  IMAD.WIDE R4, R17, 0x4, R2 ;  /* 0x0000000411047825 */ /* 0x000fca00078e0202 */
[----:B------:R-:W2:Y:S04]  /*05b0*/  LDG.E R21, desc[UR6][R4.64+-0x20] ;  /* 0xffffe00604157981 */ /* 0x000ea8000c1e1900 */
[----:B------:R-:W3:Y:S04]  /*05c0*/  LDG.E R27, desc[UR6][R4.64+-0x1c] ;  /* 0xffffe406041b7981 */ /* 0x000ee8000c1e1900 */
[----:B------:R-:W4:Y:S04]  /*05d0*/  LDG.E R22, desc[UR6][R4.64+-0x18] ;  /* 0xffffe80604167981 */ /* 0x000f28000c1e1900 */
[----:B------:R-:W5:Y:S04]  /*05e0*/  LDG.E R23, desc[UR6][R4.64+-0x14] ;  /* 0xffffec0604177981 */ /* 0x000f68000c1e1900 */
[----:B------:R-:W5:Y:S04]  /*05f0*/  LDG.E R25, desc[UR6][R4.64+-0x10] ;  /* 0xfffff00604197981 */ /* 0x000f68000c1e1900 */
[----:B------:R-:W5:Y:S04]  /*0600*/  LDG.E R24, desc[UR6][R4.64+-0xc] ;  /* 0xfffff40604187981 */ /* 0x000f68000c1e1900 */
[----:B------:R-:W5:Y:S01]  /*0610*/  LDG.E R20, desc[UR6][R4.64+-0x8] ;  /* 0xfffff80604147981 */ /* 0x000f62000c1e1900 */
[----:B--2---:R-:W-:-:S04]  /*0620*/  FSETP.GEU.AND P2, PT, R14, R21, PT ;  /* 0x000000150e00720b */ /* 0x004fc80003f4e000 */
[----:B------:R-:W-:Y:S02]  /*0630*/  FSEL R14, R21, R14, !P2 ;  /* 0x0000000e150e7208 */ /* 0x000fe40005000000 */
[----:B------:R-:W2:Y:S02]  /*0640*/  LDG.E R21, desc[UR6][R4.64+-0x4] ;  /* 0xfffffc0604157981 */ /* 0x000ea4000c1e1900 */
[----:B---3--:R-:W-:-:S04]  /*0650*/  FSETP.GEU.AND P2, PT, R14, R27, PT ;  /* 0x0000001b0e00720b */ /* 0x008fc80003f4e000 */
[----:B------:R-:W-:Y:S02]  /*0660*/  FSEL R27, R27, R14, !P2 ;  /* 0x0000000e1b1b7208 */ /* 0x000fe40005000000 */
[----:B------:R-:W3:Y:S02]  /*0670*/  LDG.E R14, desc[UR6][R4.64] ;  /* 0x00000006040e7981 */ /* 0x000ee4000c1e1900 */
[----:B----4-:R-:W-:-:S04]  /*0680*/  FSETP.GEU.AND P2, PT, R27, R22, PT ;  /* 0x000000161b00720b */ /* 0x010fc80003f4e000 */
[----:B------:R-:W-:Y:S02]  /*0690*/  FSEL R26, R22, R27, !P2 ;  /* 0x0000001b161a7208 */ /* 0x000fe40005000000 */
[----:B------:R-:W4:Y:S02]  /*06a0*/  LDG.E R22, desc[UR6][R4.64+0x4] ;  /* 0x0000040604167981 */ /* 0x000f24000c1e1900 */
[----:B-----5:R-:W-:-:S04]  /*06b0*/  FSETP.GEU.AND P2, PT, R26, R23, PT ;  /* 0x000000171a00720b */ /* 0x020fc80003f4e000 */
[----:B------:R-:W-:Y:S02]  /*06c0*/  FSEL R26, R23, R26, !P2 ;  /* 0x0000001a171a7208 */ /* 0x000fe40005000000 */
[----:B------:R-:W5:Y:S02]  /*06d0*/  LDG.E R23, desc[UR6][R4.64+0x8] ;  /* 0x0000080604177981 */ /* 0x000f64000c1e1900 */
[----:B------:R-:W-:-:S04]  /*06e0*/  FSETP.GEU.AND P2, PT, R26, R25, PT ;  /* 0x000000191a00720b */ /* 0x000fc80003f4e000 */
        /* <DEDUP_REMOVED lines=8> */
[----:B--2---:R-:W-:-:S04]  /*0770*/  FSETP.GEU.AND P2, PT, R26, R21, PT ;  /* 0x000000151a00720b */ /* 0x004fc80003f4e000 */
[----:B------:R-:W-:Y:S02]  /*0780*/  FSEL R27, R21, R26, !P2 ;  /* 0x0000001a151b7208 */ /* 0x000fe40005000000 */
[----:B------:R-:W2:Y:S04]  /*0790*/  LDG.E R21, desc[UR6][R4.64+0x18] ;  /* 0x0000180604157981 */ /* 0x000ea8000c1e1900 */
[----:B------:R-:W2:Y:S01]  /*07a0*/  LDG.E R26, desc[UR6][R4.64+0x1c] ;  /* 0x00001c06041a7981 */ /* 0x000ea2000c1e1900 */
[----:B---3--:R-:W-:Y:S01]  /*07b0*/  FSETP.GEU.AND P2, PT, R27, R14, PT ;  /* 0x0000000e1b00720b */ /* 0x008fe20003f4e000 */
[----:B------:R-:W-:Y:S02]  /*07c0*/  VIADD R15, R15, 0x10 ;  /* 0x000000100f0f7836 */ /* 0x000fe40000000000 */
[----:B------:R-:W-:Y:S01]  /*07d0*/  VIADD R17, R17, 0x10 ;  /* 0x0000001011117836 */ /* 0x000fe20000000000 */
[----:B------:R-:W-:-:S02]  /*07e0*/  FSEL R27, R14, R27, !P2 ;  /* 0x0000001b0e1b7208 */ /* 0x000fc40005000000 */
[----:B------:R-:W-:Y:S02]  /*07f0*/  ISETP.NE.AND P3, PT, R15, RZ, PT ;  /* 0x000000ff0f00720c */ /* 0x000fe40003f65270 */
[----:B----4-:R-:W-:-:S04]  /*0800*/  FSETP.GEU.AND P2, PT, R27, R22, PT ;  /* 0x000000161b00720b */ /* 0x010fc80003f4e000 */
[----:B------:R-:W-:-:S04]  /*0810*/  FSEL R22, R22, R27, !P2 ;  /* 0x0000001b16167208 */ /* 0x000fc80005000000 */
[----:B-----5:R-:W-:-:S04]  /*0820*/  FSETP.GEU.AND P2, PT, R22, R23, PT ;  /* 0x000000171600720b */ /* 0x020fc80003f4e000 */
[----:B------:R-:W-:-:S04]  /*0830*/  FSEL R22, R23, R22, !P2 ;  /* 0x0000001617167208 */ /* 0x000fc80005000000 */
[----:B------:R-:W-:-:S04]  /*0840*/  FSETP.GEU.AND P2, PT, R22, R25, PT ;  /* 0x000000191600720b */ /* 0x000fc80003f4e000 */
[----:B------:R-:W-:-:S04]  /*0850*/  FSEL R25, R25, R22, !P2 ;  /* 0x0000001619197208 */ /* 0x000fc80005000000 */
[----:B------:R-:W-:-:S04]  /*0860*/  FSETP.GEU.AND P2, PT, R25, R24, PT ;  /* 0x000000181900720b */ /* 0x000fc80003f4e000 */
[----:B------:R-:W-:-:S04]  /*0870*/  FSEL R25, R24, R25, !P2 ;  /* 0x0000001918197208 */ /* 0x000fc80005000000 */
[----:B------:R-:W-:-:S04]  /*0880*/  FSETP.GEU.AND P2, PT, R25, R20, PT ;  /* 0x000000141900720b */ /* 0x000fc80003f4e000 */
[----:B------:R-:W-:-:S04]  /*0890*/  FSEL R20, R20, R25, !P2 ;  /* 0x0000001914147208 */ /* 0x000fc80005000000 */
[----:B--2---:R-:W-:-:S04]  /*08a0*/  FSETP.GEU.AND P2, PT, R20, R21, PT ;  /* 0x000000151400720b */ /* 0x004fc80003f4e000 */
[----:B------:R-:W-:-:S04]  /*08b0*/  FSEL R21, R21, R20, !P2 ;  /* 0x0000001415157208 */ /* 0x000fc80005000000 */
[----:B------:R-:W-:-:S04]  /*08c0*/  FSETP.GEU.AND P2, PT, R21, R26, PT ;  /* 0x0000001a1500720b */ /* 0x000fc80003f4e000 */
[----:B------:R-:W-:Y:S01]  /*08d0*/  FSEL R14, R26, R21, !P2 ;  /* 0x000000151a0e7208 */ /* 0x000fe20005000000 */
[----:B------:R-:W-:Y:S08]  /*08e0*/  @P3 BRA `(.L_x_46) ;  /* 0xfffffffc002c3947 */ /* 0x000ff0000383ffff */
[----:B------:R-:W-:Y:S05]  /*08f0*/  BSYNC.RECONVERGENT B3 ;  /* 0x0000000000037941 */ /* 0x000fea0003800200 */
.L_x_45:
[----:B------:R-:W-:-:S07]  /*0900*/  IMAD.MOV.U32 R20, RZ, RZ, R10 ;  /* 0x000000ffff147224 */ /* 0x000fce00078e000a */
.L_x_44:
[----:B------:R-:W-:Y:S05]  /*0910*/  BSYNC.RECONVERGENT B2 ;  /* 0x0000000000027941 */ /* 0x000fea0003800200 */
.L_x_43:
[----:B------:R-:W-:-:S13]  /*0920*/  ISETP.NE.AND P2, PT, R16, RZ, PT ;  /* 0x000000ff1000720c */ /* 0x000fda0003f45270 */
[----:B------:R-:W-:Y:S05]  /*0930*/  @!P2 BRA `(.L_x_42) ;  /* 0x000000040018a947 */ /* 0x000fea0003800000 */
[----:B------:R-:W-:Y:S01]  /*0940*/  BSSY.RECONVERGENT B2, `(.L_x_47) ;  /* 0x000001f000027945 */ /* 0x000fe20003800200 */
[----:B------:R-:W-:-:S03]  /*0950*/  ISETP.NE.AND P2, PT, R18, RZ, PT ;  /* 0x000000ff1200720c */ /* 0x000fc60003f45270 */
[----:B------:R-:W-:Y:S10]  /*0960*/  @!P0 BRA `(.L_x_48) ;  /* 0x0000000000708947 */ /* 0x000ff40003800000 */
        /* <DEDUP_REMOVED lines=11> */
[----:B------:R-:W-:Y:S01]  /*0a20*/  VIADD R20, R20, 0x8 ;  /* 0x0000000814147836 */ /* 0x000fe20000000000 */
[----:B--2---:R-:W-:-:S04]  /*0a30*/  FSETP.GEU.AND P3, PT, R14, R23, PT ;  /* 0x000000170e00720b */ /* 0x004fc80003f6e000 */
[----:B------:R-:W-:-:S04]  /*0a40*/  FSEL R14, R23, R14, !P3 ;  /* 0x0000000e170e7208 */ /* 0x000fc80005800000 */
[----:B---3--:R-:W-:-:S04]  /*0a50*/  FSETP.GEU.AND P3, PT, R14, R25, PT ;  /* 0x000000190e00720b */ /* 0x008fc80003f6e000 */
[----:B------:R-:W-:-:S04]  /*0a60*/  FSEL R14, R25, R14, !P3 ;  /* 0x0000000e190e7208 */ /* 0x000fc80005800000 */
        /* <DEDUP_REMOVED lines=10> */
[----:B------:R-:W-:-:S04]  /*0b10*/  FSETP.GEU.AND P3, PT, R15, R22, PT ;  /* 0x000000160f00720b */ /* 0x000fc80003f6e000 */
[----:B------:R-:W-:-:S09]  /*0b20*/  FSEL R14, R22, R15, !P3 ;  /* 0x0000000f160e7208 */ /* 0x000fd20005800000 */
.L_x_48:
[----:B------:R-:W-:Y:S05]  /*0b30*/  BSYNC.RECONVERGENT B2 ;  /* 0x0000000000027941 */ /* 0x000fea0003800200 */
.L_x_47:
        /* <DEDUP_REMOVED lines=19> */
[----:B------:R-:W-:-:S09]  /*0c70*/  FSEL R14, R23, R14, !P3 ;  /* 0x0000000e170e7208 */ /* 0x000fd20005800000 */
.L_x_50:
[----:B------:R-:W-:Y:S05]  /*0c80*/  BSYNC.RECONVERGENT B2 ;  /* 0x0000000000027941 */ /* 0x000fea0003800200 */
.L_x_49:
[----:B------:R-:W-:Y:S05]  /*0c90*/  @!P2 BRA `(.L_x_42) ;  /* 0x000000000040a947 */ /* 0x000fea0003800000 */
[----:B------:R-:W0:Y:S01]  /*0ca0*/  LDC.64 R4, c[0x0][0x380] ;  /* 0x0000e000ff047b82 */ /* 0x000e220000000a00 */
[----:B------:R-:W-:-:S04]  /*0cb0*/  IMAD.IADD R13, R13, 0x1, R20 ;  /* 0x000000010d0d7824 */ /* 0x000fc800078e0214 */
[----:B0-----:R-:W-:-:S05]  /*0cc0*/  IMAD.WIDE R4, R13, 0x4, R4 ;  /* 0x000000040d047825 */ /* 0x001fca00078e0204 */
[----:B------:R-:W2:Y:S01]  /*0cd0*/  LDG.E R13, desc[UR6][R4.64] ;  /* 0x00000006040d7981 */ /* 0x000ea2000c1e1900 */
[----:B------:R-:W-:Y:S02]  /*0ce0*/  ISETP.NE.AND P3, PT, R19, 0x1, PT ;  /* 0x000000011300780c */ /* 0x000fe40003f65270 */
[----:B--2---:R-:W-:-:S04]  /*0cf0*/  FSETP.GEU.AND P2, PT, R14, R13, PT ;  /* 0x0000000d0e00720b */ /* 0x004fc80003f4e000 */
[----:B------:R-:W-:-:S07]  /*0d00*/  FSEL R14, R13, R14, !P2 ;  /* 0x0000000e0d0e7208 */ /* 0x000fce0005000000 */
[----:B------:R-:W-:Y:S05]  /*0d10*/  @!P3 BRA `(.L_x_42) ;  /* 0x000000000020b947 */ /* 0x000fea0003800000 */
[----:B------:R-:W2:Y:S01]  /*0d20*/  LDG.E R13, desc[UR6][R4.64+0x4] ;  /* 0x00000406040d7981 */ /* 0x000ea2000c1e1900 */
[----:B------:R-:W-:Y:S02]  /*0d30*/  ISETP.NE.AND P3, PT, R19, 0x2, PT ;  /* 0x000000021300780c */ /* 0x000fe40003f65270 */
[----:B--2---:R-:W-:-:S04]  /*0d40*/  FSETP.GEU.AND P2, PT, R14, R13, PT ;  /* 0x0000000d0e00720b */ /* 0x004fc80003f4e000 */
[----:B------:R-:W-:-:S07]  /*0d50*/  FSEL R14, R13, R14, !P2 ;  /* 0x0000000e0d0e7208 */ /* 0x000fce0005000000 */
[----:B------:R-:W-:Y:S05]  /*0d60*/  @!P3 BRA `(.L_x_42) ;  /* 0x00000000000cb947 */ /* 0x000fea0003800000 */
[----:B------:R-:W2:Y:S02]  /*0d70*/  LDG.E R5, desc[UR6][R4.64+0x8] ;  /* 0x0000080604057981 */ /* 0x000ea4000c1e1900 */
[----:B--2---:R-:W-:-:S13]  /*0d80*/  FSETP.GEU.AND P2, PT, R14, R5, PT ;  /* 0x000000050e00720b */ /* 0x004fda0003f4e000 */
[----:B------:R-:W-:-:S07]  /*0d90*/  @!P2 IMAD.MOV.U32 R14, RZ, RZ, R5 ;  /* 0x000000ffff0ea224 */ /* 0x000fce00078e0005 */
.L_x_42:
[----:B------:R-:W-:Y:S05]  /*0da0*/  BSYNC.RECONVERGENT B0 ;  /* 0x0000000000007941 */ /* 0x000fea0003800200 */
.L_x_41:
[----:B------:R-:W-:-:S05]  /*0db0*/  VIADD R11, R11, 0x1 ;  /* 0x000000010b0b7836 */ /* 0x000fca0000000000 */
[----:B------:R-:W-:-:S13]  /*0dc0*/  ISETP.NE.AND P2, PT, R11, R6, PT ;  /* 0x000000060b00720c */ /* 0x000fda0003f45270 */
[----:B------:R-:W-:Y:S05]  /*0dd0*/  @P2 BRA `(.L_x_51) ;  /* 0xfffffff400bc2947 */ /* 0x000fea000383ffff */
.L_x_40:
[----:B------:R-:W-:Y:S05]  /*0de0*/  BSYNC.RECONVERGENT B1 ;  /* 0x0000000000017941 */ /* 0x000fea0003800200 */
.L_x_39:
[----:B------:R-:W0:Y:S01]  /*0df0*/  LDC.64 R2, c[0x0][0x388] ;  /* 0x0000e200ff027b82 */ /* 0x000e220000000a00 */
[----:B------:R-:W1:Y:S02]  /*0e00*/  LDCU UR5, c[0x0][0x394] ;  /* 0x00007280ff0577ac */ /* 0x000e640008000800 */
[----:B-1----:R-:W-:-:S04]  /*0e10*/  IMAD R9, R9, UR5, R0 ;  /* 0x0000000509097c24 */ /* 0x002fc8000f8e0200 */
[----:B0-----:R-:W-:-:S05]  /*0e20*/  IMAD.WIDE R2, R9, 0x4, R2 ;  /* 0x0000000409027825 */ /* 0x001fca00078e0202 */
[----:B------:R-:W-:Y:S01]  /*0e30*/  STG.E desc[UR6][R2.64], R14 ;  /* 0x0000000e02007986 */ /* 0x000fe2000c101906 */
[----:B------:R-:W-:Y:S05]  /*0e40*/  EXIT ;  /* 0x000000000000794d */ /* 0x000fea0003800000 */
.L_x_52:
        /* <DEDUP_REMOVED lines=11> */
.L_x_91:


//--------------------- .text._Z8conv_jjbPfS_S_S_iiiiiibb --------------------------
	.section	.text._Z8conv_jjbPfS_S_S_iiiiiibb,"ax",@progbits
	.align	128
        .global         _Z8conv_jjbPfS_S_S_iiiiiibb
        .type           _Z8conv_jjbPfS_S_S_iiiiiibb,@function
        .size           _Z8conv_jjbPfS_S_S_iiiiiibb,(.L_x_92 - _Z8conv_jjbPfS_S_S_iiiiiibb)
        .other          _Z8conv_jjbPfS_S_S_iiiiiibb,@"STO_CUDA_ENTRY STV_DEFAULT"
_Z8conv_jjbPfS_S_S_iiiiiibb:
.text._Z8conv_jjbPfS_S_S_iiiiiibb:
[----:B------:R-:W-:Y:S01]  /*0000*/  LDC R1, c[0x0][0x37c] ;  /* 0x0000df00ff017b82 */ /* 0x000fe20000000800 */
[----:B------:R-:W0:Y:S07]  /*0010*/  S2R R5, SR_TID.X ;  /* 0x0000000000057919 */ /* 0x000e2e0000002100 */
[----:B------:R-:W0:Y:S01]  /*0020*/  S2UR UR4, SR_CTAID.Y ;  /* 0x00000000000479c3 */ /* 0x000e220000002600 */
[----:B------:R-:W-:Y:S01]  /*0030*/  BSSY.RECONVERGENT B0, `(.L_x_53) ;  /* 0x000002e000007945 */ /* 0x000fe20003800200 */
[----:B------:R-:W1:Y:S01]  /*0040*/  S2R R12, SR_TID.Y ;  /* 0x00000000000c7919 */ /* 0x000e620000002200 */
[----:B------:R-:W2:Y:S05]  /*0050*/  S2R R18, SR_CTAID.X ;  /* 0x0000000000127919 */ /* 0x000eaa0000002500 */
[----:B------:R-:W0:Y:S08]  /*0060*/  LDC R0, c[0x0][0x360] ;  /* 0x0000d800ff007b82 */ /* 0x000e300000000800 */
[----:B------:R-:W3:Y:S08]  /*0070*/  LDC.64 R2, c[0x0][0x3a8] ;  /* 0x0000ea00ff027b82 */ /* 0x000ef00000000a00 */
[----:B------:R-:W4:Y:S08]  /*0080*/  LDC.64 R8, c[0x0][0x3a0] ;  /* 0x0000e800ff087b82 */ /* 0x000f300000000a00 */
[----:B------:R-:W1:Y:S01]  /*0090*/  S2UR UR5, SR_CTAID.Z ;  /* 0x00000000000579c3 */ /* 0x000e620000002700 */
[----:B0-----:R-:W-:Y:S01]  /*00a0*/  IMAD R5, R0, UR4, R5 ;  /* 0x0000000400057c24 */ /* 0x001fe2000f8e0205 */
[----:B------:R-:W0:Y:S06]  /*00b0*/  LDCU UR4, c[0x0][0x3b0] ;  /* 0x00007600ff0477ac */ /* 0x000e2c0008000800 */
[----:B------:R-:W1:Y:S01]  /*00c0*/  LDC R11, c[0x0][0x364] ;  /* 0x0000d900ff0b7b82 */ /* 0x000e620000000800 */
[----:B---3--:R-:W-:-:S04]  /*00d0*/  IMAD R4, R5, R2, RZ ;  /* 0x0000000205047224 */ /* 0x008fc800078e02ff */
[----:B------:R-:W-:Y:S01]  /*00e0*/  IMAD.IADD R19, R3, 0x1, -R4 ;  /* 0x0000000103137824 */ /* 0x000fe200078e0a04 */
[CC--:B------:R-:W-:Y:S02]  /*00f0*/  IADD3 R7, PT, PT, R4.reuse, -R3.reuse, RZ ;  /* 0x8000000304077210 */ /* 0x0c0fe40007ffe0ff */
[-C--:B----4-:R-:W-:Y:S02]  /*0100*/  IADD3 R0, PT, PT, R9, -R3.reuse, RZ ;  /* 0x8000000309007210 */ /* 0x090fe40007ffe0ff */
[----:B------:R-:W-:Y:S01]  /*0110*/  ISETP.GE.AND P0, PT, R4, R3, PT ;  /* 0x000000030400720c */ /* 0x000fe20003f06270 */
[----:B------:R-:W-:Y:S01]  /*0120*/  IMAD R7, R7, R8, RZ ;  /* 0x0000000807077224 */ /* 0x000fe200078e02ff */
[----:B------:R-:W-:Y:S02]  /*0130*/  ISETP.GE.AND P1, PT, R5, R0, PT ;  /* 0x000000000500720c */ /* 0x000fe40003f26270 */
[----:B------:R-:W-:Y:S02]  /*0140*/  SEL R19, R19, RZ, !P0 ;  /* 0x000000ff13137207 */ /* 0x000fe40004000000 */
[----:B------:R-:W-:-:S02]  /*0150*/  VIMNMX R7, PT, PT, RZ, R7, !PT ;  /* 0x00000007ff077248 */ /* 0x000fc40007fe0100 */
[----:B0-----:R-:W-:Y:S01]  /*0160*/  IADD3 R13, PT, PT, -R19, UR4, RZ ;  /* 0x00000004130d7c10 */ /* 0x001fe2000fffe1ff */
[----:B-1----:R-:W-:-:S06]  /*0170*/  IMAD R12, R11, UR5, R12 ;  /* 0x000000050b0c7c24 */ /* 0x002fcc000f8e020c */
[----:B--2---:R-:W-:Y:S05]  /*0180*/  @!P1 BRA `(.L_x_54) ;  /* 0x0000000000609947 */ /* 0x004fea0003800000 */
[----:B------:R-:W-:-:S04]  /*0190*/  IABS R13, R8 ;  /* 0x00000008000d7213 */ /* 0x000fc80000000000 */
[----:B------:R-:W0:Y:S08]  /*01a0*/  I2F.RP R4, R13 ;  /* 0x0000000d00047306 */ /* 0x000e300000209400 */
[----:B0-----:R-:W0:Y:S02]  /*01b0*/  MUFU.RCP R4, R4 ;  /* 0x0000000400047308 */ /* 0x001e240000001000 */
[----:B0-----:R-:W-:-:S06]  /*01c0*/  IADD3 R10, PT, PT, R4, 0xffffffe, RZ ;  /* 0x0ffffffe040a7810 */ /* 0x001fcc0007ffe0ff */
[----:B------:R0:W1:Y:S02]  /*01d0*/  F2I.FTZ.U32.TRUNC.NTZ R11, R10 ;  /* 0x0000000a000b7305 */ /* 0x000064000021f000 */
[----:B0-----:R-:W-:Y:S01]  /*01e0*/  IMAD.MOV.U32 R10, RZ, RZ, RZ ;  /* 0x000000ffff0a7224 */ /* 0x001fe200078e00ff */
[----:B-1----:R-:W-:-:S05]  /*01f0*/  IADD3 R6, PT, PT, RZ, -R11, RZ ;  /* 0x8000000bff067210 */ /* 0x002fca0007ffe0ff */
[----:B------:R-:W-:Y:S01]  /*0200*/  IMAD R15, R6, R13, RZ ;  /* 0x0000000d060f7224 */ /* 0x000fe200078e02ff */
[----:B------:R-:W-:-:S03]  /*0210*/  IABS R6, R7 ;  /* 0x0000000700067213 */ /* 0x000fc60000000000 */
[----:B------:R-:W-:-:S06]  /*0220*/  IMAD.HI.U32 R11, R11, R15, R10 ;  /* 0x0000000f0b0b7227 */ /* 0x000fcc00078e000a */
[----:B------:R-:W-:-:S05]  /*0230*/  IMAD.HI.U32 R11, R11, R6, RZ ;  /* 0x000000060b0b7227 */ /* 0x000fca00078e00ff */
[----:B------:R-:W-:-:S05]  /*0240*/  IADD3 R4, PT, PT, -R11, RZ, RZ ;  /* 0x000000ff0b047210 */ /* 0x000fca0007ffe1ff */
[----:B------:R-:W-:-:S05]  /*0250*/  IMAD R4, R13, R4, R6 ;  /* 0x000000040d047224 */ /* 0x000fca00078e0206 */
[----:B------:R-:W-:-:S13]  /*0260*/  ISETP.GT.U32.AND P2, PT, R13, R4, PT ;  /* 0x000000040d00720c */ /* 0x000fda0003f44070 */
[-C--:B------:R-:W-:Y:S01]  /*0270*/  @!P2 IADD3 R4, PT, PT, R4, -R13.reuse, RZ ;  /* 0x8000000d0404a210 */ /* 0x080fe20007ffe0ff */
[----:B------:R-:W-:Y:S01]  /*0280*/  @!P2 VIADD R11, R11, 0x1 ;  /* 0x000000010b0ba836 */ /* 0x000fe20000000000 */
[----:B------:R-:W-:Y:S02]  /*0290*/  ISETP.NE.AND P2, PT, R8, RZ, PT ;  /* 0x000000ff0800720c */ /* 0x000fe40003f45270 */
[----:B------:R-:W-:Y:S02]  /*02a0*/  ISETP.GE.U32.AND P0, PT, R4, R13, PT ;  /* 0x0000000d0400720c */ /* 0x000fe40003f06070 */
[----:B------:R-:W-:-:S04]  /*02b0*/  LOP3.LUT R4, R7, R8, RZ, 0x3c, !PT ;  /* 0x0000000807047212 */ /* 0x000fc800078e3cff */
[----:B------:R-:W-:-:S07]  /*02c0*/  ISETP.GE.AND P1, PT, R4, RZ, PT ;  /* 0x000000ff0400720c */ /* 0x000fce0003f26270 */
[----:B------:R-:W-:-:S06]  /*02d0*/  @P0 IADD3 R11, PT, PT, R11, 0x1, RZ ;  /* 0x000000010b0b0810 */ /* 0x000fcc0007ffe0ff */
[----:B------:R-:W-:Y:S02]  /*02e0*/  @!P1 IADD3 R11, PT, PT, -R11, RZ, RZ ;  /* 0x000000ff0b0b9210 */ /* 0x000fe40007ffe1ff */
[----:B------:R-:W-:-:S05]  /*02f0*/  @!P2 LOP3.LUT R11, RZ, R8, RZ, 0x33, !PT ;  /* 0x00000008ff0ba212 */ /* 0x000fca00078e33ff */
[----:B------:R-:W-:-:S07]  /*0300*/  IMAD.IADD R13, R8, 0x1, -R11 ;  /* 0x00000001080d7824 */ /* 0x000fce00078e0a0b */
.L_x_54:
[----:B------:R-:W-:Y:S05]  /*0310*/  BSYNC.RECONVERGENT B0 ;  /* 0x0000000000007941 */ /* 0x000fea0003800200 */
.L_x_53:
[----:B------:R-:W0:Y:S01]  /*0320*/  LDCU UR5, c[0x0][0x3b4] ;  /* 0x00007680ff0577ac */ /* 0x000e220008000800 */
[C---:B------:R-:W-:Y:S01]  /*0330*/  IMAD R2, R12.reuse, R2, RZ ;  /* 0x000000020c027224 */ /* 0x040fe200078e02ff */
[----:B------:R-:W-:Y:S01]  /*0340*/  ISETP.GE.AND P1, PT, R12, R0, PT ;  /* 0x000000000c00720c */ /* 0x000fe20003f26270 */
[----:B------:R-:W-:Y:S01]  /*0350*/  IMAD R9, R18, R9, R5 ;  /* 0x0000000912097224 */ /* 0x000fe200078e0205 */
[----:B------:R-:W1:Y:S02]  /*0360*/  LDCU.64 UR12, c[0x0][0x358] ;  /* 0x00006b00ff0c77ac */ /* 0x000e640008000a00 */
[CC--:B------:R-:W-:Y:S02]  /*0370*/  ISETP.GE.AND P0, PT, R2.reuse, R3.reuse, PT ;  /* 0x000000030200720c */ /* 0x0c0fe40003f06270 */
[CC--:B------:R-:W-:Y:S02]  /*0380*/  IADD3 R11, PT, PT, -R2.reuse, R3.reuse, RZ ;  /* 0x00000003020b7210 */ /* 0x0c0fe40007ffe1ff */
[----:B------:R-:W-:-:S02]  /*0390*/  VIADDMNMX R0, R2, -R3, RZ, !PT ;  /* 0x8000000302007246 */ /* 0x000fc400078001ff */
[----:B------:R-:W-:-:S04]  /*03a0*/  SEL R11, R11, RZ, !P0 ;  /* 0x000000ff0b0b7207 */ /* 0x000fc80004000000 */
[----:B------:R-:W-:Y:S01]  /*03b0*/  IADD3 R10, PT, PT, -R11, UR4, RZ ;  /* 0x000000040b0a7c10 */ /* 0x000fe2000fffe1ff */
[----:B0-----:R-:W-:Y:S01]  /*03c0*/  UISETP.GE.AND UP0, UPT, UR5, 0x1, UPT ;  /* 0x000000010500788c */ /* 0x001fe2000bf06270 */
[----:B------:R-:W-:Y:S01]  /*03d0*/  @P1 IADD3 R10, PT, PT, -R0, R8, RZ ;  /* 0x00000008000a1210 */ /* 0x000fe20007ffe1ff */
[----:B------:R-:W-:-:S07]  /*03e0*/  IMAD.MOV.U32 R8, RZ, RZ, RZ ;  /* 0x000000ffff087224 */ /* 0x000fce00078e00ff */
[----:B-1----:R-:W-:Y:S05]  /*03f0*/  BRA.U !UP0, `(.L_x_55) ;  /* 0x0000000d080c7547 */ /* 0x002fea000b800000 */
[----:B------:R-:W0:Y:S01]  /*0400*/  LDCU.64 UR8, c[0x0][0x390] ;  /* 0x00007200ff0877ac */ /* 0x000e220008000a00 */
[----:B------:R-:W-:Y:S01]  /*0410*/  VIMNMX R3, PT, PT, R2, R3, !PT ;  /* 0x0000000302037248 */ /* 0x000fe20007fe0100 */
[----:B------:R-:W-:Y:S01]  /*0420*/  IMAD.MOV.U32 R8, RZ, RZ, RZ ;  /* 0x000000ffff087224 */ /* 0x000fe200078e00ff */
[----:B------:R-:W-:Y:S01]  /*0430*/  LOP3.LUT R4, R10, 0x7ffffff0, RZ, 0xc0, !PT ;  /* 0x7ffffff00a047812 */ /* 0x000fe200078ec0ff */
[----:B------:R-:W1:Y:S01]  /*0440*/  LDCU.64 UR10, c[0x0][0x388] ;  /* 0x00007100ff0a77ac */ /* 0x000e620008000a00 */
[----:B------:R-:W-:Y:S02]  /*0450*/  IADD3 R7, PT, PT, R7, R0, RZ ;  /* 0x0000000007077210 */ /* 0x000fe40007ffe0ff */
[----:B------:R-:W-:Y:S01]  /*0460*/  IADD3 R6, PT, PT, -R2, R3, RZ ;  /* 0x0000000302067210 */ /* 0x000fe20007ffe1ff */
[----:B------:R-:W-:Y:S01]  /*0470*/  UMOV UR4, URZ ;  /* 0x000000ff00047c82 */ /* 0x000fe20008000000 */
[C---:B------:R-:W-:Y:S02]  /*0480*/  LOP3.LUT R5, R10.reuse, 0xf, RZ, 0xc0, !PT ;  /* 0x0000000f0a057812 */ /* 0x040fe400078ec0ff */
[----:B------:R-:W-:-:S02]  /*0490*/  LOP3.LUT R3, R10, 0x7, RZ, 0xc0, !PT ;  /* 0x000000070a037812 */ /* 0x000fc400078ec0ff */
[----:B------:R-:W-:Y:S02]  /*04a0*/  LOP3.LUT R2, R10, 0x3, RZ, 0xc0, !PT ;  /* 0x000000030a027812 */ /* 0x000fe400078ec0ff */
[----:B------:R-:W-:Y:S01]  /*04b0*/  IADD3 R0, PT, PT, -R4, RZ, RZ ;  /* 0x000000ff04007210 */ /* 0x000fe20007ffe1ff */
[----:B0-----:R-:W-:Y:S02]  /*04c0*/  UIADD3 UR7, UP0, UPT, UR8, 0x20, URZ ;  /* 0x0000002008077890 */ /* 0x001fe4000ff1e0ff */
[----:B-1----:R-:W-:Y:S02]  /*04d0*/  UIADD3 UR5, UP1, UPT, UR10, 0x20, URZ ;  /* 0x000000200a057890 */ /* 0x002fe4000ff3e0ff */
[----:B------:R-:W-:Y:S02]  /*04e0*/  UIADD3.X UR8, UPT, UPT, URZ, UR9, URZ, UP0, !UPT ;  /* 0x00000009ff087290 */ /* 0x000fe400087fe4ff */
[----:B------:R-:W-:-:S12]  /*04f0*/  UIADD3.X UR6, UPT, UPT, URZ, UR11, URZ, UP1, !UPT ;  /* 0x0000000bff067290 */ /* 0x000fd80008ffe4ff */
.L_x_69:
[----:B------:R-:W-:Y:S01]  /*0500*/  ISETP.GE.AND P0, PT, R13, 0x1, PT ;  /* 0x000000010d00780c */ /* 0x000fe20003f06270 */
[----:B------:R-:W-:-:S12]  /*0510*/  BSSY.RECONVERGENT B1, `(.L_x_56) ;  /* 0x00000ad000017945 */ /* 0x000fd80003800200 */
[----:B------:R-:W-:Y:S05]  /*0520*/  @!P0 BRA `(.L_x_57) ;  /* 0x0000000800ac8947 */ /* 0x000fea0003800000 */
[----:B------:R-:W0:Y:S01]  /*0530*/  LDC.64 R14, c[0x0][0x3b0] ;  /* 0x0000ec00ff0e7b82 */ /* 0x000e220000000a00 */
[----:B------:R-:W-:Y:S02]  /*0540*/  HFMA2 R20, -RZ, RZ, 0, 0 ;  /* 0x00000000ff147431 */ /* 0x000fe400000001ff */
[----:B0-----:R-:W-:-:S04]  /*0550*/  IMAD R15, R18, R15, UR4 ;  /* 0x00000004120f7e24 */ /* 0x001fc8000f8e020f */
[----:B------:R-:W-:-:S07]  /*0560*/  IMAD R23, R15, R14, R19 ;  /* 0x0000000e0f177224 */ /* 0x000fce00078e0213 */
.L_x_68:
[----:B------:R-:W-:Y:S01]  /*0570*/  ISETP.GE.AND P0, PT, R10, 0x1, PT ;  /* 0x000000010a00780c */ /* 0x000fe20003f06270 */
[----:B------:R-:W-:-:S12]  /*0580*/  BSSY.RECONVERGENT B0, `(.L_x_58) ;  /* 0x00000a2000007945 */ /* 0x000fd80003800200 */
[----:B------:R-:W-:Y:S05]  /*0590*/  @!P0 BRA `(.L_x_59) ;  /* 0x0000000800808947 */ /* 0x000fea0003800000 */
[----:B------:R-:W0:Y:S01]  /*05a0*/  LDC R15, c[0x0][0x3a0] ;  /* 0x0000e800ff0f7b82 */ /* 0x000e220000000800 */
[----:B------:R-:W-:Y:S01]  /*05b0*/  ISETP.GE.U32.AND P0, PT, R10, 0x10, PT ;  /* 0x000000100a00780c */ /* 0x000fe20003f06070 */
[----:B------:R-:W-:Y:S01]  /*05c0*/  IMAD.IADD R27, R23, 0x1, R20 ;  /* 0x00000001171b7824 */ /* 0x000fe200078e0214 */
[----:B------:R-:W-:Y:S01]  /*05d0*/  BSSY.RECONVERGENT B2, `(.L_x_60) ;  /* 0x0000048000027945 */ /* 0x000fe20003800200 */
[----:B------:R-:W-:-:S04]  /*05e0*/  MOV R21, RZ ;  /* 0x000000ff00157202 */ /* 0x000fc80000000f00 */
[----:B------:R-:W1:Y:S01]  /*05f0*/  LDC R14, c[0x0][0x3b0] ;  /* 0x0000ec00ff0e7b82 */ /* 0x000e620000000800 */
[----:B0-----:R-:W-:-:S04]  /*0600*/  IMAD R22, R15, UR4, R20 ;  /* 0x000000040f167c24 */ /* 0x001fc8000f8e0214 */
[----:B------:R-:W-:Y:S02]  /*0610*/  IMAD R22, R22, R15, R7 ;  /* 0x0000000f16167224 */ /* 0x000fe400078e0207 */
[----:B-1----:R-:W-:Y:S01]  /*0620*/  IMAD R24, R27, R14, R11 ;  /* 0x0000000e1b187224 */ /* 0x002fe200078e020b */
[----:B------:R-:W-:Y:S06]  /*0630*/  @!P0 BRA `(.L_x_61) ;  /* 0x0000000400048947 */ /* 0x000fec0003800000 */
[----:B------:R-:W-:Y:S01]  /*0640*/  BSSY.RECONVERGENT B3, `(.L_x_62) ;  /* 0x000003f000037945 */ /* 0x000fe20003800200 */
[----:B------:R-:W-:Y:S01]  /*0650*/  IMAD R27, R27, R14, R6 ;  /* 0x0000000e1b1b7224 */ /* 0x000fe200078e0206 */
[----:B------:R-:W-:Y:S01]  /*0660*/  MOV R21, R22 ;  /* 0x0000001600157202 */ /* 0x000fe20000000f00 */
[----:B------:R-:W-:-:S07]  /*0670*/  IMAD.MOV.U32 R25, RZ, RZ, R0 ;  /* 0x000000ffff197224 */ /* 0x000fce00078e0000 */
.L_x_63:
[----:B------:R-:W-:Y:S01]  /*0680*/  MOV R16, UR7 ;  /* 0x0000000700107c02 */ /* 0x000fe20008000f00 */
[----:B------:R-:W-:Y:S01]  /*0690*/  IMAD.U32 R14, RZ, RZ, UR5 ;  /* 0x00000005ff0e7e24 */ /* 0x000fe2000f8e00ff */
[----:B------:R-:W-:Y:S02]  /*06a0*/  MOV R17, UR8 ;  /* 0x0000000800117c02 */ /* 0x000fe40008000f00 */
[----:B------:R-:W-:Y:S01]  /*06b0*/  MOV R15, UR6 ;  /* 0x00000006000f7c02 */ /* 0x000fe20008000f00 */
[----:B------:R-:W-:-:S04]  /*06c0*/  IMAD.WIDE R16, R27, 0x4, R16 ;  /* 0x000000041b107825 */ /* 0x000fc800078e0210 */
[----:B------:R-:W-:Y:S01]  /*06d0*/  IMAD.WIDE R14, R21, 0x4, R14 ;  /* 0x00000004150e7825 */ /* 0x000fe200078e020e */
[----:B------:R-:W2:Y:S04]  /*06e0*/  LDG.E R26, desc[UR12][R16.64+-0x20] ;  /* 0xffffe00c101a7981 */ /* 0x000ea8000c1e1900 */
[----:B------:R-:W2:Y:S04]  /*06f0*/  LDG.E R29, desc[UR12][R14.64+-0x20] ;  /* 0xffffe00c0e1d7981 */ /* 0x000ea8000c1e1900 */
[----:B------:R-:W3:Y:S01]  /*0700*/  LDG.E R28, desc[UR12][R14.64+0x1c] ;  /* 0x00001c0c0e1c7981 */ /* 0x000ee2000c1e1900 */
[----:B--2---:R-:W-:-:S03]  /*0710*/  FFMA R26, R29, R26, R8 ;  /* 0x0000001a1d1a7223 */ /* 0x004fc60000000008 */
[----:B------:R-:W2:Y:S04]  /*0720*/  LDG.E R8, desc[UR12][R16.64+-0x1c] ;  /* 0xffffe40c10087981 */ /* 0x000ea8000c1e1900 */
[----:B------:R-:W2:Y:S02]  /*0730*/  LDG.E R29, desc[UR12][R14.64+-0x1c] ;  /* 0xffffe40c0e1d7981 */ /* 0x000ea4000c1e1900 */
[----:B--2---:R-:W-:Y:S02]  /*0740*/  FFMA R8, R29, R8, R26 ;  /* 0x000000081d087223 */ /* 0x004fe4000000001a */
[----:B------:R-:W2:Y:S04]  /*0750*/  LDG.E R29, desc[UR12][R14.64+-0x18] ;  /* 0xffffe80c0e1d7981 */ /* 0x000ea8000c1e1900 */
[----:B------:R-:W2:Y:S02]  /*0760*/  LDG.E R26, desc[UR12][R16.64+-0x18] ;  /* 0xffffe80c101a7981 */ /* 0x000ea4000c1e1900 */
[----:B--2---:R-:W-:-:S02]  /*0770*/  FFMA R8, R29, R26, R8 ;  /* 0x0000001a1d087223 */ /* 0x004fc40000000008 */
        /* <DEDUP_REMOVED lines=31> */
[----:B------:R-:W2:Y:S01]  /*0970*/  LDG.E R26, desc[UR12][R16.64+0x14] ;  /* 0x0000140c101a7981 */ /* 0x000ea2000c1e1900 */
[----:B------:R-:W-:-:S04]  /*0980*/  IADD3 R25, PT, PT, R25, 0x10, RZ ;  /* 0x0000001019197810 */ /* 0x000fc80007ffe0ff */
[----:B------:R-:W-:Y:S01]  /*0990*/  ISETP.NE.AND P0, PT, R25, RZ, PT ;  /* 0x000000ff1900720c */ /* 0x000fe20003f05270 */
[----:B--2---:R-:W-:Y:S02]  /*09a0*/  FFMA R29, R8, R26, R29 ;  /* 0x0000001a081d7223 */ /* 0x004fe4000000001d */
[----:B------:R-:W2:Y:S04]  /*09b0*/  LDG.E R8, desc[UR12][R14.64+0x18] ;  /* 0x0000180c0e087981 */ /* 0x000ea8000c1e1900 */
[----:B------:R-:W2:Y:S04]  /*09c0*/  LDG.E R26, desc[UR12][R16.64+0x18] ;  /* 0x0000180c101a7981 */ /* 0x000ea8000c1e1900 */
[----:B------:R-:W3:Y:S01]  /*09d0*/  LDG.E R17, desc[UR12][R16.64+0x1c] ;  /* 0x00001c0c10117981 */ /* 0x000ee2000c1e1900 */
[----:B------:R-:W-:Y:S01]  /*09e0*/  VIADD R27, R27, 0x10 ;  /* 0x000000101b1b7836 */ /* 0x000fe20000000000 */
[----:B------:R-:W-:Y:S01]  /*09f0*/  IADD3 R21, PT, PT, R21, 0x10, RZ ;  /* 0x0000001015157810 */ /* 0x000fe20007ffe0ff */
[----:B--2---:R-:W-:-:S04]  /*0a00*/  FFMA R8, R8, R26, R29 ;  /* 0x0000001a08087223 */ /* 0x004fc8000000001d */
[----:B---3--:R-:W-:Y:S01]  /*0a10*/  FFMA R8, R28, R17, R8 ;  /* 0x000000111c087223 */ /* 0x008fe20000000008 */
[----:B------:R-:W-:Y:S06]  /*0a20*/  @P0 BRA `(.L_x_63) ;  /* 0xfffffffc00140947 */ /* 0x000fec000383ffff */
[----:B------:R-:W-:Y:S05]  /*0a30*/  BSYNC.RECONVERGENT B3 ;  /* 0x0000000000037941 */ /* 0x000fea0003800200 */
.L_x_62:
[----:B------:R-:W-:-:S07]  /*0a40*/  MOV R21, R4 ;  /* 0x0000000400157202 */ /* 0x000fce0000000f00 */
.L_x_61:
[----:B------:R-:W-:Y:S05]  /*0a50*/  BSYNC.RECONVERGENT B2 ;  /* 0x0000000000027941 */ /* 0x000fea0003800200 */
.L_x_60:
[----:B------:R-:W-:-:S13]  /*0a60*/  ISETP.NE.AND P0, PT, R5, RZ, PT ;  /* 0x000000ff0500720c */ /* 0x000fda0003f05270 */
[----:B------:R-:W-:Y:S05]  /*0a70*/  @!P0 BRA `(.L_x_59) ;  /* 0x0000000400488947 */ /* 0x000fea0003800000 */
[----:B------:R-:W-:Y:S01]  /*0a80*/  VIADD R14, R5, 0xffffffff ;  /* 0xffffffff050e7836 */ /* 0x000fe20000000000 */
[----:B------:R-:W-:Y:S01]  /*0a90*/  BSSY.RECONVERGENT B2, `(.L_x_64) ;  /* 0x0000023000027945 */ /* 0x000fe20003800200 */
[----:B------:R-:W-:-:S03]  /*0aa0*/  ISETP.NE.AND P1, PT, R3, RZ, PT ;  /* 0x000000ff0300720c */ /* 0x000fc60003f25270 */
[----:B------:R-:W-:-:S13]  /*0ab0*/  ISETP.GE.U32.AND P0, PT, R14, 0x7, PT ;  /* 0x000000070e00780c */ /* 0x000fda0003f06070 */
[----:B------:R-:W-:Y:S05]  /*0ac0*/  @!P0 BRA `(.L_x_65) ;  /* 0x00000000007c8947 */ /* 0x000fea0003800000 */
[----:B------:R-:W0:Y:S01]  /*0ad0*/  LDC.64 R16, c[0x0][0x388] ;  /* 0x0000e200ff107b82 */ /* 0x000e220000000a00 */
[-C--:B------:R-:W-:Y:S02]  /*0ae0*/  IADD3 R25, PT, PT, R22, R21.reuse, RZ ;  /* 0x0000001516197210 */ /* 0x080fe40007ffe0ff */
[----:B------:R-:W-:-:S05]  /*0af0*/  IADD3 R27, PT, PT, R24, R21, RZ ;  /* 0x00000015181b7210 */ /* 0x000fca0007ffe0ff */
[----:B------:R-:W1:Y:S01]  /*0b00*/  LDC.64 R14, c[0x0][0x390] ;  /* 0x0000e400ff0e7b82 */ /* 0x000e620000000a00 */
[----:B0-----:R-:W-:-:S05]  /*0b10*/  IMAD.WIDE R16, R25, 0x4, R16 ;  /* 0x0000000419107825 */ /* 0x001fca00078e0210 */
[----:B------:R-:W2:Y:S01]  /*0b20*/  LDG.E R25, desc[UR12][R16.64] ;  /* 0x0000000c10197981 */ /* 0x000ea2000c1e1900 */
[----:B-1----:R-:W-:-:S03]  /*0b30*/  IMAD.WIDE R14, R27, 0x4, R14 ;  /* 0x000000041b0e7825 */ /* 0x002fc600078e020e */
[----:B------:R-:W3:Y:S04]  /*0b40*/  LDG.E R28, desc[UR12][R16.64+0x4] ;  /* 0x0000040c101c7981 */ /* 0x000ee8000c1e1900 */
[----:B------:R-:W2:Y:S04]  /*0b50*/  LDG.E R26, desc[UR12][R14.64] ;  /* 0x0000000c0e1a7981 */ /* 0x000ea8000c1e1900 */
[----:B------:R-:W3:Y:S01]  /*0b60*/  LDG.E R27, desc[UR12][R14.64+0x4] ;  /* 0x0000040c0e1b7981 */ /* 0x000ee2000c1e1900 */
[----:B--2---:R-:W-:-:S03]  /*0b70*/  FFMA R25, R25, R26, R8 ;  /* 0x0000001a19197223 */ /* 0x004fc60000000008 */
[----:B------:R-:W2:Y:S04]  /*0b80*/  LDG.E R8, desc[UR12][R16.64+0x8] ;  /* 0x0000080c10087981 */ /* 0x000ea8000c1e1900 */
[----:B------:R-:W2:Y:S01]  /*0b90*/  LDG.E R26, desc[UR12][R14.64+0x8] ;  /* 0x0000080c0e1a7981 */ /* 0x000ea2000c1e1900 */
[----:B---3--:R-:W-:-:S03]  /*0ba0*/  FFMA R25, R28, R27, R25 ;  /* 0x0000001b1c197223 */ /* 0x008fc60000000019 */
[----:B------:R-:W3:Y:S04]  /*0bb0*/  LDG.E R27, desc[UR12][R16.64+0xc] ;  /* 0x00000c0c101b7981 */ /* 0x000ee8000c1e1900 */
        /* <DEDUP_REMOVED lines=13> */
[----:B------:R-:W-:Y:S02]  /*0c90*/  VIADD R21, R21, 0x8 ;  /* 0x0000000815157836 */ /* 0x000fe40000000000 */
[----:B--2---:R-:W-:-:S04]  /*0ca0*/  FFMA R8, R25, R26, R8 ;  /* 0x0000001a19087223 */ /* 0x004fc80000000008 */
[----:B---3--:R-:W-:-:S07]  /*0cb0*/  FFMA R8, R27, R28, R8 ;  /* 0x0000001c1b087223 */ /* 0x008fce0000000008 */
.L_x_65:
[----:B------:R-:W-:Y:S05]  /*0cc0*/  BSYNC.RECONVERGENT B2 ;  /* 0x0000000000027941 */ /* 0x000fea0003800200 */
.L_x_64:
[----:B------:R-:W-:Y:S05]  /*0cd0*/  @!P1 BRA `(.L_x_59) ;  /* 0x0000000000b09947 */ /* 0x000fea0003800000 */
[----:B------:R-:W-:Y:S01]  /*0ce0*/  IADD3 R14, PT, PT, R3, -0x1, RZ ;  /* 0xffffffff030e7810 */ /* 0x000fe20007ffe0ff */
[----:B------:R-:W-:Y:S01]  /*0cf0*/  BSSY.RECONVERGENT B2, `(.L_x_66) ;  /* 0x0000017000027945 */ /* 0x000fe20003800200 */
[----:B------:R-:W-:Y:S02]  /*0d00*/  ISETP.NE.AND P1, PT, R2, RZ, PT ;  /* 0x000000ff0200720c */ /* 0x000fe40003f25270 */
        /* <DEDUP_REMOVED lines=21> */
.L_x_67:
[----:B------:R-:W-:Y:S05]  /*0e60*/  BSYNC.RECONVERGENT B2 ;  /* 0x0000000000027941 */ /* 0x000fea0003800200 */
.L_x_66:
[----:B------:R-:W-:Y:S05]  /*0e70*/  @!P1 BRA `(.L_x_59) ;  /* 0x0000000000489947 */ /* 0x000fea0003800000 */
[----:B------:R-:W0:Y:S01]  /*0e80*/  LDC.64 R16, c[0x0][0x388] ;  /* 0x0000e200ff107b82 */ /* 0x000e220000000a00 */
[-C--:B------:R-:W-:Y:S02]  /*0e90*/  IADD3 R25, PT, PT, R22, R21.reuse, RZ ;  /* 0x0000001516197210 */ /* 0x080fe40007ffe0ff */
[----:B------:R-:W-:-:S05]  /*0ea0*/  IADD3 R21, PT, PT, R24, R21, RZ ;  /* 0x0000001518157210 */ /* 0x000fca0007ffe0ff */
[----:B------:R-:W1:Y:S01]  /*0eb0*/  LDC.64 R14, c[0x0][0x390] ;  /* 0x0000e400ff0e7b82 */ /* 0x000e620000000a00 */
[----:B0-----:R-:W-:-:S04]  /*0ec0*/  IMAD.WIDE R16, R25, 0x4, R16 ;  /* 0x0000000419107825 */ /* 0x001fc800078e0210 */
[----:B-1----:R-:W-:Y:S02]  /*0ed0*/  IMAD.WIDE R14, R21, 0x4, R14 ;  /* 0x00000004150e7825 */ /* 0x002fe400078e020e */
[----:B------:R-:W2:Y:S04]  /*0ee0*/  LDG.E R21, desc[UR12][R16.64] ;  /* 0x0000000c10157981 */ /* 0x000ea8000c1e1900 */
[----:B------:R-:W2:Y:S01]  /*0ef0*/  LDG.E R22, desc[UR12][R14.64] ;  /* 0x0000000c0e167981 */ /* 0x000ea2000c1e1900 */
[----:B------:R-:W-:Y:S01]  /*0f00*/  ISETP.NE.AND P0, PT, R2, 0x1, PT ;  /* 0x000000010200780c */ /* 0x000fe20003f05270 */
[----:B--2---:R-:W-:-:S12]  /*0f10*/  FFMA R8, R21, R22, R8 ;  /* 0x0000001615087223 */ /* 0x004fd80000000008 */
[----:B------:R-:W-:Y:S05]  /*0f20*/  @!P0 BRA `(.L_x_59) ;  /* 0x00000000001c8947 */ /* 0x000fea0003800000 */
[----:B------:R-:W-:Y:S01]  /*0f30*/  ISETP.NE.AND P0, PT, R2, 0x2, PT ;  /* 0x000000020200780c */ /* 0x000fe20003f05270 */
[----:B------:R-:W2:Y:S04]  /*0f40*/  LDG.E R21, desc[UR12][R16.64+0x4] ;  /* 0x0000040c10157981 */ /* 0x000ea8000c1e1900 */
[----:B------:R-:W2:Y:S08]  /*0f50*/  LDG.E R22, desc[UR12][R14.64+0x4] ;  /* 0x0000040c0e167981 */ /* 0x000eb0000c1e1900 */
[----:B------:R-:W3:Y:S04]  /*0f60*/  @P0 LDG.E R25, desc[UR12][R16.64+0x8] ;  /* 0x0000080c10190981 */ /* 0x000ee8000c1e1900 */
[----:B------:R-:W3:Y:S01]  /*0f70*/  @P0 LDG.E R24, desc[UR12][R14.64+0x8] ;  /* 0x0000080c0e180981 */ /* 0x000ee2000c1e1900 */
[----:B--2---:R-:W-:-:S04]  /*0f80*/  FFMA R8, R21, R22, R8 ;  /* 0x0000001615087223 */ /* 0x004fc80000000008 */
[----:B---3--:R-:W-:-:S07]  /*0f90*/  @P0 FFMA R8, R25, R24, R8 ;  /* 0x0000001819080223 */ /* 0x008fce0000000008 */
.L_x_59:
[----:B------:R-:W-:Y:S05]  /*0fa0*/  BSYNC.RECONVERGENT B0 ;  /* 0x0000000000007941 */ /* 0x000fea0003800200 */
.L_x_58:
[----:B------:R-:W-:-:S04]  /*0fb0*/  IADD3 R20, PT, PT, R20, 0x1, RZ ;  /* 0x0000000114147810 */ /* 0x000fc80007ffe0ff */
[----:B------:R-:W-:-:S13]  /*0fc0*/  ISETP.NE.AND P0, PT, R20, R13, PT ;  /* 0x0000000d1400720c */ /* 0x000fda0003f05270 */
[----:B------:R-:W-:Y:S05]  /*0fd0*/  @P0 BRA `(.L_x_68) ;  /* 0xfffffff400640947 */ /* 0x000fea000383ffff */
.L_x_57:
[----:B------:R-:W-:Y:S05]  /*0fe0*/  BSYNC.RECONVERGENT B1 ;  /* 0x0000000000017941 */ /* 0x000fea0003800200 */
.L_x_56:
[----:B------:R-:W0:Y:S01]  /*0ff0*/  LDCU UR9, c[0x0][0x3b4] ;  /* 0x00007680ff0977ac */ /* 0x000e220008000800 */
[----:B------:R-:W-:-:S04]  /*1000*/  UIADD3 UR4, UPT, UPT, UR4, 0x1, URZ ;  /* 0x0000000104047890 */ /* 0x000fc8000fffe0ff */
[----:B0-----:R-:W-:-:S09]  /*1010*/  UISETP.NE.AND UP0, UPT, UR4, UR9, UPT ;  /* 0x000000090400728c */ /* 0x001fd2000bf05270 */
[----:B------:R-:W-:Y:S05]  /*1020*/  BRA.U UP0, `(.L_x_69) ;  /* 0xfffffff500347547 */ /* 0x000fea000b83ffff */
.L_x_55:
[----:B------:R-:W-:-:S04]  /*1030*/  VIMNMX R10, PT, PT, R10, R13, PT ;  /* 0x0000000d0a0a7248 */ /* 0x000fc80003fe0100 */
[----:B------:R-:W-:-:S13]  /*1040*/  ISETP.GE.AND P0, PT, R10, 0x1, PT ;  /* 0x000000010a00780c */ /* 0x000fda0003f06270 */
[----:B------:R-:W-:Y:S05]  /*1050*/  @!P0 EXIT ;  /* 0x000000000000894d */ /* 0x000fea0003800000 */
[----:B------:R-:W0:Y:S01]  /*1060*/  LDC.U8 R0, c[0x0][0x3b8] ;  /* 0x0000ee00ff007b82 */ /* 0x000e220000000000 */
[----:B------:R-:W1:Y:S01]  /*1070*/  LDCU UR4, c[0x0][0x3a4] ;  /* 0x00007480ff0477ac */ /* 0x000e620008000800 */
[----:B0-----:R-:W-:-:S04]  /*1080*/  PRMT R0, R0, 0x8880, RZ ;  /* 0x0000888000007816 */ /* 0x001fc800000000ff */
[----:B------:R-:W-:-:S13]  /*1090*/  ISETP.NE.AND P0, PT, R0, 0x1, PT ;  /* 0x000000010000780c */ /* 0x000fda0003f05270 */
[----:B------:R-:W0:Y:S02]  /*10a0*/  @!P0 LDC.64 R2, c[0x0][0x380] ;  /* 0x0000e000ff028b82 */ /* 0x000e240000000a00 */
[----:B0-----:R-:W-:-:S06]  /*10b0*/  @!P0 IMAD.WIDE.U32 R18, R18, 0x4, R2 ;  /* 0x0000000412128825 */ /* 0x001fcc00078e0002 */
[----:B------:R-:W0:Y:S01]  /*10c0*/  LDC.S8 R0, c[0x0][0x3b9] ;  /* 0x0000ee40ff007b82 */ /* 0x000e220000000200 */
[----:B------:R-:W2:Y:S01]  /*10d0*/  @!P0 LDG.E R18, desc[UR12][R18.64] ;  /* 0x0000000c12128981 */ /* 0x000ea2000c1e1900 */
[----:B-1----:R-:W-:-:S06]  /*10e0*/  IMAD R9, R9, UR4, R12 ;  /* 0x0000000409097c24 */ /* 0x002fcc000f8e020c */
[----:B------:R-:W1:Y:S01]  /*10f0*/  LDC.64 R2, c[0x0][0x398] ;  /* 0x0000e600ff027b82 */ /* 0x000e620000000a00 */
[----:B0-----:R-:W-:Y:S01]  /*1100*/  ISETP.NE.AND P1, PT, R0, 0x1, PT ;  /* 0x000000010000780c */ /* 0x001fe20003f25270 */
[----:B-1----:R-:W-:-:S04]  /*1110*/  IMAD.WIDE R2, R9, 0x4, R2 ;  /* 0x0000000409027825 */ /* 0x002fc800078e0202 */
[----:B--2---:R-:W-:-:S05]  /*1120*/  @!P0 FADD R8, R18, R8 ;  /* 0x0000000812088221 */ /* 0x004fca0000000000 */
[----:B------:R-:W-:-:S04]  /*1130*/  FSETP.GEU.AND P0, PT, R8, RZ, PT ;  /* 0x000000ff0800720b */ /* 0x000fc80003f0e000 */
[----:B------:R-:W-:-:S05]  /*1140*/  @!P1 FSEL R8, R8, RZ, P0 ;  /* 0x000000ff08089208 */ /* 0x000fca0000000000 */
[----:B------:R-:W-:Y:S01]  /*1150*/  STG.E desc[UR12][R2.64], R8 ;  /* 0x0000000802007986 */ /* 0x000fe2000c10190c */
[----:B------:R-:W-:Y:S05]  /*1160*/  EXIT ;  /* 0x000000000000794d */ /* 0x000fea0003800000 */
.L_x_70:
        /* <DEDUP_REMOVED lines=9> */
.L_x_92:


//--------------------- .text._Z9first_jjbPfS_S_S_iiiiiibb --------------------------
	.section	.text._Z9first_jjbPfS_S_S_iiiiiibb,"ax",@progbits
	.align	128
        .global         _Z9first_jjbPfS_S_S_iiiiiibb
        .type           _Z9first_jjbPfS_S_S_iiiiiibb,@function
        .size           _Z9first_jjbPfS_S_S_iiiiiibb,(.L_x_93 - _Z9first_jjbPfS_S_S_iiiiiibb)
        .other          _Z9first_jjbPfS_S_S_iiiiiibb,@"STO_CUDA_ENTRY STV_DEFAULT"
_Z9first_jjbPfS_S_S_iiiiiibb:
.text._Z9first_jjbPfS_S_S_iiiiiibb:
[----:B------:R-:W-:Y:S01]  /*0000*/  LDC R1, c[0x0][0x37c] ;  /* 0x0000df00ff017b82 */ /* 0x000fe20000000800 */
[----:B------:R-:W0:Y:S07]  /*0010*/  S2R R13, SR_TID.X ;  /* 0x00000000000d7919 */ /* 0x000e2e0000002100 */
[----:B------:R-:W0:Y:S01]  /*0020*/  S2UR UR4, SR_CTAID.Y ;  /* 0x00000000000479c3 */ /* 0x000e220000002600 */
[----:B------:R-:W-:Y:S01]  /*0030*/  BSSY.RECONVERGENT B0, `(.L_x_71) ;  /* 0x0000039000007945 */ /* 0x000fe20003800200 */
[----:B------:R-:W1:Y:S06]  /*0040*/  S2R R3, SR_TID.Y ;  /* 0x0000000000037919 */ /* 0x000e6c0000002200 */
[----:B------:R-:W0:Y:S08]  /*0050*/  LDC R0, c[0x0][0x360] ;  /* 0x0000d800ff007b82 */ /* 0x000e300000000800 */
[----:B------:R-:W1:Y:S08]  /*0060*/  S2UR UR5, SR_CTAID.Z ;  /* 0x00000000000579c3 */ /* 0x000e700000002700 */
[----:B------:R-:W1:Y:S08]  /*0070*/  LDC R2, c[0x0][0x364] ;  /* 0x0000d900ff027b82 */ /* 0x000e700000000800 */
[----:B------:R-:W2:Y:S01]  /*0080*/  LDC.64 R10, c[0x0][0x3a0] ;  /* 0x0000e800ff0a7b82 */ /* 0x000ea20000000a00 */
[----:B0-----:R-:W-:-:S02]  /*0090*/  IMAD R13, R0, UR4, R13 ;  /* 0x00000004000d7c24 */ /* 0x001fc4000f8e020d */
[----:B------:R-:W0:Y:S05]  /*00a0*/  S2R R0, SR_CTAID.X ;  /* 0x0000000000007919 */ /* 0x000e2a0000002500 */
[----:B------:R-:W3:Y:S08]  /*00b0*/  LDC.64 R6, c[0x0][0x3a8] ;  /* 0x0000ea00ff067b82 */ /* 0x000ef00000000a00 */
[----:B------:R-:W4:Y:S01]  /*00c0*/  LDC R21, c[0x0][0x3b0] ;  /* 0x0000ec00ff157b82 */ /* 0x000f220000000800 */
[----:B-1----:R-:W-:Y:S01]  /*00d0*/  IMAD R3, R2, UR5, R3 ;  /* 0x0000000502037c24 */ /* 0x002fe2000f8e0203 */
[----:B------:R-:W1:Y:S01]  /*00e0*/  LDCU.64 UR4, c[0x0][0x358] ;  /* 0x00006b00ff0477ac */ /* 0x000e620008000a00 */
[----:B--2---:R-:W-:Y:S01]  /*00f0*/  IMAD R15, R10, 0x3, RZ ;  /* 0x000000030a0f7824 */ /* 0x004fe200078e02ff */
[----:B---3--:R-:W-:Y:S01]  /*0100*/  IADD3 R2, PT, PT, R11, -R7, RZ ;  /* 0x800000070b027210 */ /* 0x008fe20007ffe0ff */
[----:B------:R-:W-:-:S02]  /*0110*/  IMAD R20, R13, R6, RZ ;  /* 0x000000060d147224 */ /* 0x000fc400078e02ff */
[----:B------:R-:W-:Y:S01]  /*0120*/  IMAD R14, R3, R6, RZ ;  /* 0x00000006030e7224 */ /* 0x000fe200078e02ff */
[-C--:B------:R-:W-:Y:S02]  /*0130*/  ISETP.GE.AND P2, PT, R13, R2.reuse, PT ;  /* 0x000000020d00720c */ /* 0x080fe40003f46270 */
[----:B------:R-:W-:Y:S01]  /*0140*/  ISETP.GE.AND P0, PT, R3, R2, PT ;  /* 0x000000020300720c */ /* 0x000fe20003f06270 */
[----:B------:R-:W-:Y:S01]  /*0150*/  IMAD.IADD R5, R14, 0x1, -R7 ;  /* 0x000000010e057824 */ /* 0x000fe200078e0a07 */
[CC--:B------:R-:W-:Y:S02]  /*0160*/  IADD3 R2, PT, PT, R20.reuse, -R7.reuse, RZ ;  /* 0x8000000714027210 */ /* 0x0c0fe40007ffe0ff */
[CC--:B------:R-:W-:Y:S01]  /*0170*/  ISETP.GE.AND P1, PT, R20.reuse, R7.reuse, PT ;  /* 0x000000071400720c */ /* 0x0c0fe20003f26270 */
[----:B------:R-:W-:Y:S01]  /*0180*/  IMAD R5, R5, 0x3, RZ ;  /* 0x0000000305057824 */ /* 0x000fe200078e02ff */
[----:B------:R-:W-:Y:S01]  /*0190*/  IADD3 R6, PT, PT, -R20, R7, RZ ;  /* 0x0000000714067210 */ /* 0x000fe20007ffe1ff */
[----:B------:R-:W-:Y:S01]  /*01a0*/  IMAD R4, R2, R15, RZ ;  /* 0x0000000f02047224 */ /* 0x000fe200078e02ff */
[----:B------:R-:W-:-:S02]  /*01b0*/  ISETP.GE.AND P3, PT, R14, R7, PT ;  /* 0x000000070e00720c */ /* 0x000fc40003f66270 */
[----:B------:R-:W-:Y:S02]  /*01c0*/  SEL R2, R6, RZ, !P1 ;  /* 0x000000ff06027207 */ /* 0x000fe40004800000 */
[----:B------:R-:W-:Y:S02]  /*01d0*/  IADD3 R8, PT, PT, -R14, R7, RZ ;  /* 0x000000070e087210 */ /* 0x000fe40007ffe1ff */
[----:B------:R-:W-:Y:S02]  /*01e0*/  VIMNMX R12, PT, PT, RZ, R4, !PT ;  /* 0x00000004ff0c7248 */ /* 0x000fe40007fe0100 */
[----:B------:R-:W-:Y:S01]  /*01f0*/  VIMNMX R17, PT, PT, RZ, R5, !PT ;  /* 0x00000005ff117248 */ /* 0x000fe20007fe0100 */
[----:B----4-:R-:W-:Y:S01]  /*0200*/  IMAD.IADD R5, R21, 0x1, -R2 ;  /* 0x0000000115057824 */ /* 0x010fe200078e0a02 */
[----:B------:R-:W-:Y:S01]  /*0210*/  SEL R4, R8, RZ, !P3 ;  /* 0x000000ff08047207 */ /* 0x000fe20005800000 */
[----:B01----:R-:W-:Y:S06]  /*0220*/  @!P2 BRA `(.L_x_72) ;  /* 0x000000000064a947 */ /* 0x003fec0003800000 */
[-C--:B------:R-:W-:Y:S02]  /*0230*/  IABS R6, R15.reuse ;  /* 0x0000000f00067213 */ /* 0x080fe40000000000 */
[----:B------:R-:W-:Y:S02]  /*0240*/  IABS R16, R12 ;  /* 0x0000000c00107213 */ /* 0x000fe40000000000 */
[----:B------:R-:W0:Y:S01]  /*0250*/  I2F.RP R5, R6 ;  /* 0x0000000600057306 */ /* 0x000e220000209400 */
[----:B------:R-:W-:-:S07]  /*0260*/  IABS R18, R15 ;  /* 0x0000000f00127213 */ /* 0x000fce0000000000 */
[----:B0-----:R-:W0:Y:S02]  /*0270*/  MUFU.RCP R5, R5 ;  /* 0x0000000500057308 */ /* 0x001e240000001000 */
[----:B0-----:R-:W-:Y:S02]  /*0280*/  IADD3 R8, PT, PT, R5, 0xffffffe, RZ ;  /* 0x0ffffffe05087810 */ /* 0x001fe40007ffe0ff */
[----:B------:R-:W-:-:S04]  /*0290*/  IADD3 R5, PT, PT, RZ, -R18, RZ ;  /* 0x80000012ff057210 */ /* 0x000fc80007ffe0ff */
[----:B------:R0:W1:Y:S02]  /*02a0*/  F2I.FTZ.U32.TRUNC.NTZ R9, R8 ;  /* 0x0000000800097305 */ /* 0x000064000021f000 */
[----:B0-----:R-:W-:Y:S01]  /*02b0*/  IMAD.MOV.U32 R8, RZ, RZ, RZ ;  /* 0x000000ffff087224 */ /* 0x001fe200078e00ff */
[----:B-1----:R-:W-:-:S05]  /*02c0*/  IADD3 R19, PT, PT, RZ, -R9, RZ ;  /* 0x80000009ff137210 */ /* 0x002fca0007ffe0ff */
[----:B------:R-:W-:-:S04]  /*02d0*/  IMAD R19, R19, R6, RZ ;  /* 0x0000000613137224 */ /* 0x000fc800078e02ff */
[----:B------:R-:W-:-:S06]  /*02e0*/  IMAD.HI.U32 R9, R9, R19, R8 ;  /* 0x0000001309097227 */ /* 0x000fcc00078e0008 */
[----:B------:R-:W-:-:S04]  /*02f0*/  IMAD.HI.U32 R9, R9, R16, RZ ;  /* 0x0000001009097227 */ /* 0x000fc800078e00ff */
        /* <DEDUP_REMOVED lines=12> */
.L_x_72:
[----:B------:R-:W-:Y:S05]  /*03c0*/  BSYNC.RECONVERGENT B0 ;  /* 0x0000000000007941 */ /* 0x000fea0003800200 */
.L_x_71:
[----:B------:R-:W-:Y:S01]  /*03d0*/  ISETP.GE.AND P1, PT, R5, 0x1, PT ;  /* 0x000000010500780c */ /* 0x000fe20003f26270 */
[----:B------:R-:W-:Y:S01]  /*03e0*/  @P0 IMAD.HI.U32 R9, R17, 0x55555556, RZ ;  /* 0x5555555611090827 */ /* 0x000fe200078e00ff */
[----:B------:R-:W-:Y:S01]  /*03f0*/  BSSY.RECONVERGENT B0, `(.L_x_73) ;  /* 0x00000d8000007945 */ /* 0x000fe20003800200 */
[----:B------:R-:W-:Y:S02]  /*0400*/  IADD3 R6, PT, PT, -R4, R21, RZ ;  /* 0x0000001504067210 */ /* 0x000fe40007ffe1ff */
[----:B------:R-:W-:Y:S01]  /*0410*/  IMAD R8, R0, R11, R13 ;  /* 0x0000000b00087224 */ /* 0x000fe200078e020d */
[----:B------:R-:W-:Y:S01]  /*0420*/  @P0 IADD3 R6, PT, PT, -R9, R10, RZ ;  /* 0x0000000a09060210 */ /* 0x000fe20007ffe1ff */
[----:B------:R-:W-:-:S06]  /*0430*/  IMAD.MOV.U32 R34, RZ, RZ, RZ ;  /* 0x000000ffff227224 */ /* 0x000fcc00078e00ff */
[----:B------:R-:W-:Y:S05]  /*0440*/  @!P1 BRA `(.L_x_74) ;  /* 0x0000000c00489947 */ /* 0x000fea0003800000 */
[----:B------:R-:W0:Y:S01]  /*0450*/  LDC R33, c[0x0][0x3b4] ;  /* 0x0000ed00ff217b82 */ /* 0x000e220000000800 */
[----:B------:R-:W-:Y:S02]  /*0460*/  IADD3 R9, PT, PT, R12, R17, RZ ;  /* 0x000000110c097210 */ /* 0x000fe40007ffe0ff */
[----:B0-----:R-:W-:-:S13]  /*0470*/  ISETP.GE.AND P0, PT, R33, 0x1, PT ;  /* 0x000000012100780c */ /* 0x001fda0003f06270 */
[----:B------:R-:W-:Y:S05]  /*0480*/  @!P0 BRA `(.L_x_74) ;  /* 0x0000000c00388947 */ /* 0x000fea0003800000 */
[----:B------:R-:W0:Y:S01]  /*0490*/  LDC.64 R24, c[0x0][0x388] ;  /* 0x0000e200ff187b82 */ /* 0x000e220000000a00 */
[----:B------:R-:W-:Y:S01]  /*04a0*/  VIMNMX R11, PT, PT, R14, R7, !PT ;  /* 0x000000070e0b7248 */ /* 0x000fe20007fe0100 */
[----:B------:R-:W-:Y:S01]  /*04b0*/  IMAD R10, R0, R33, RZ ;  /* 0x00000021000a7224 */ /* 0x000fe200078e02ff */
[----:B------:R-:W-:Y:S01]  /*04c0*/  VIMNMX R12, PT, PT, R20, R7, !PT ;  /* 0x00000007140c7248 */ /* 0x000fe20007fe0100 */
[----:B------:R-:W-:Y:S01]  /*04d0*/  HFMA2 R34, -RZ, RZ, 0, 0 ;  /* 0x00000000ff227431 */ /* 0x000fe200000001ff */
[----:B------:R-:W-:Y:S01]  /*04e0*/  IADD3 R11, PT, PT, -R14, R11, RZ ;  /* 0x0000000b0e0b7210 */ /* 0x000fe20007ffe1ff */
[C---:B------:R-:W-:Y:S01]  /*04f0*/  VIADD R13, R10.reuse, 0x2 ;  /* 0x000000020a0d7836 */ /* 0x040fe20000000000 */
[C---:B------:R-:W-:Y:S01]  /*0500*/  IADD3 R14, PT, PT, R10.reuse, 0x3, RZ ;  /* 0x000000030a0e7810 */ /* 0x040fe20007ffe0ff */
[C---:B------:R-:W-:Y:S01]  /*0510*/  VIADD R18, R10.reuse, 0x5 ;  /* 0x000000050a127836 */ /* 0x040fe20000000000 */
[C---:B------:R-:W-:Y:S01]  /*0520*/  IADD3 R16, PT, PT, R10.reuse, 0x4, RZ ;  /* 0x000000040a107810 */ /* 0x040fe20007ffe0ff */
[-CC-:B------:R-:W-:Y:S01]  /*0530*/  IMAD R15, R13, R21.reuse, R12.reuse ;  /* 0x000000150d0f7224 */ /* 0x180fe200078e020c */
[----:B------:R-:W-:Y:S01]  /*0540*/  IADD3 R22, PT, PT, R10, 0x6, RZ ;  /* 0x000000060a167810 */ /* 0x000fe20007ffe0ff */
[-CC-:B------:R-:W-:Y:S01]  /*0550*/  IMAD R17, R14, R21.reuse, R12.reuse ;  /* 0x000000150e117224 */ /* 0x180fe200078e020c */
[C---:B------:R-:W-:Y:S01]  /*0560*/  IADD3 R26, PT, PT, R10.reuse, 0x7, RZ ;  /* 0x000000070a1a7810 */ /* 0x040fe20007ffe0ff */
[----:B------:R-:W-:Y:S01]  /*0570*/  IMAD R7, R10, R21, R21 ;  /* 0x000000150a077224 */ /* 0x000fe200078e0215 */
[----:B------:R-:W-:Y:S01]  /*0580*/  IADD3 R14, PT, PT, -R20, R15, RZ ;  /* 0x0000000f140e7210 */ /* 0x000fe20007ffe1ff */
[--C-:B------:R-:W-:Y:S01]  /*0590*/  IMAD R19, R16, R21, R12.reuse ;  /* 0x0000001510137224 */ /* 0x100fe200078e020c */
[----:B------:R-:W-:Y:S01]  /*05a0*/  IADD3 R15, PT, PT, -R20, R17, RZ ;  /* 0x00000011140f7210 */ /* 0x000fe20007ffe1ff */
[----:B------:R-:W-:-:S02]  /*05b0*/  IMAD R23, R18, R21, R12 ;  /* 0x0000001512177224 */ /* 0x000fc400078e020c */
[-CC-:B------:R-:W-:Y:S02]  /*05c0*/  IMAD R27, R22, R21.reuse, R12.reuse ;  /* 0x00000015161b7224 */ /* 0x180fe400078e020c */
[--C-:B------:R-:W-:Y:S01]  /*05d0*/  IMAD R31, R10, R21, R12.reuse ;  /* 0x000000150a1f7224 */ /* 0x100fe200078e020c */
[----:B------:R-:W-:Y:S01]  /*05e0*/  IADD3 R17, PT, PT, -R20, R23, RZ ;  /* 0x0000001714117210 */ /* 0x000fe20007ffe1ff */
[----:B------:R-:W-:Y:S01]  /*05f0*/  IMAD R29, R26, R21, R12 ;  /* 0x000000151a1d7224 */ /* 0x000fe200078e020c */
[----:B0-----:R-:W-:Y:S01]  /*0600*/  IADD3 R24, P0, PT, R24, 0x10, RZ ;  /* 0x0000001018187810 */ /* 0x001fe20007f1e0ff */
[--C-:B------:R-:W-:Y:S01]  /*0610*/  IMAD.IADD R16, R19, 0x1, -R20.reuse ;  /* 0x0000000113107824 */ /* 0x100fe200078e0a14 */
[C---:B------:R-:W-:Y:S01]  /*0620*/  IADD3 R12, PT, PT, -R20.reuse, R12, R7 ;  /* 0x0000000c140c7210 */ /* 0x040fe20007ffe107 */
[--C-:B------:R-:W-:Y:S01]  /*0630*/  IMAD.IADD R13, R31, 0x1, -R20.reuse ;  /* 0x000000011f0d7824 */ /* 0x100fe200078e0a14 */
[----:B------:R-:W-:Y:S01]  /*0640*/  IADD3 R18, PT, PT, -R20, R27, RZ ;  /* 0x0000001b14127210 */ /* 0x000fe20007ffe1ff */
[----:B------:R-:W-:Y:S01]  /*0650*/  IMAD.IADD R19, R29, 0x1, -R20 ;  /* 0x000000011d137824 */ /* 0x000fe200078e0a14 */
[----:B------:R-:W-:Y:S01]  /*0660*/  IADD3.X R25, PT, PT, RZ, R25, RZ, P0, !PT ;  /* 0x00000019ff197210 */ /* 0x000fe200007fe4ff */
[----:B------:R-:W-:Y:S01]  /*0670*/  IMAD R22, R21, R21, RZ ;  /* 0x0000001515167224 */ /* 0x000fe200078e02ff */
[----:B------:R-:W-:Y:S01]  /*0680*/  LOP3.LUT R20, R33, 0x7ffffff8, RZ, 0xc0, !PT ;  /* 0x7ffffff821147812 */ /* 0x000fe200078ec0ff */
[----:B------:R-:W-:-:S07]  /*0690*/  IMAD.MOV.U32 R21, RZ, RZ, RZ ;  /* 0x000000ffff157224 */ /* 0x000fce00078e00ff */
.L_x_82:
[----:B------:R-:W-:Y:S01]  /*06a0*/  ISETP.GT.AND P0, PT, R6, RZ, PT ;  /* 0x000000ff0600720c */ /* 0x000fe20003f04270 */
[----:B------:R-:W-:-:S12]  /*06b0*/  BSSY.RECONVERGENT B1, `(.L_x_75) ;  /* 0x00000a8000017945 */ /* 0x000fd80003800200 */
[----:B------:R-:W-:Y:S05]  /*06c0*/  @!P0 BRA `(.L_x_76) ;  /* 0x0000000800988947 */ /* 0x000fea0003800000 */
[----:B------:R-:W0:Y:S01]  /*06d0*/  LDCU UR6, c[0x0][0x3b0] ;  /* 0x00007600ff0677ac */ /* 0x000e220008000800 */
[-C--:B------:R-:W-:Y:S01]  /*06e0*/  IADD3 R36, PT, PT, R18, R21.reuse, RZ ;  /* 0x0000001512247210 */ /* 0x080fe20007ffe0ff */
[----:B------:R-:W-:Y:S01]  /*06f0*/  IMAD.IADD R40, R13, 0x1, R21 ;  /* 0x000000010d287824 */ /* 0x000fe200078e0215 */
[----:B------:R-:W-:Y:S02]  /*0700*/  IADD3 R38, PT, PT, R19, R21, RZ ;  /* 0x0000001513267210 */ /* 0x000fe40007ffe0ff */
[----:B------:R-:W-:Y:S01]  /*0710*/  MOV R23, RZ ;  /* 0x000000ff00177202 */ /* 0x000fe20000000f00 */
[--C-:B0-----:R-:W-:Y:S02]  /*0720*/  IMAD R36, R36, UR6, R11.reuse ;  /* 0x0000000624247c24 */ /* 0x101fe4000f8e020b */
[--C-:B------:R-:W-:Y:S02]  /*0730*/  IMAD R38, R38, UR6, R11.reuse ;  /* 0x0000000626267c24 */ /* 0x100fe4000f8e020b */
[----:B------:R-:W-:-:S07]  /*0740*/  IMAD R40, R40, UR6, R11 ;  /* 0x0000000628287c24 */ /* 0x000fce000f8e020b */
.L_x_81:
[----:B------:R-:W0:Y:S01]  /*0750*/  LDCU UR6, c[0x0][0x3b4] ;  /* 0x00007680ff0677ac */ /* 0x000e220008000800 */
[----:B------:R-:W-:Y:S01]  /*0760*/  HFMA2 R7, -RZ, RZ, 0, 0 ;  /* 0x00000000ff077431 */ /* 0x000fe200000001ff */
[----:B------:R-:W1:Y:S01]  /*0770*/  LDCU UR7, c[0x0][0x3a0] ;  /* 0x00007400ff0777ac */ /* 0x000e620008000800 */
[----:B0-----:R-:W-:Y:S01]  /*0780*/  UISETP.GE.U32.AND UP0, UPT, UR6, 0x8, UPT ;  /* 0x000000080600788c */ /* 0x001fe2000bf06070 */
[----:B-1----:R-:W-:-:S04]  /*0790*/  IMAD R26, R21, UR7, R23 ;  /* 0x00000007151a7c24 */ /* 0x002fc8000f8e0217 */
[----:B------:R-:W-:-:S04]  /*07a0*/  IMAD R37, R26, UR6, R9 ;  /* 0x000000061a257c24 */ /* 0x000fc8000f8e0209 */
[----:B------:R-:W-:Y:S05]  /*07b0*/  BRA.U !UP0, `(.L_x_77) ;  /* 0x0000000508107547 */ /* 0x000fea000b800000 */
[----:B------:R-:W0:Y:S01]  /*07c0*/  LDCU UR6, c[0x0][0x3b0] ;  /* 0x00007600ff0677ac */ /* 0x000e220008000800 */
[-C--:B------:R-:W-:Y:S01]  /*07d0*/  IADD3 R26, PT, PT, R12, R21.reuse, RZ ;  /* 0x000000150c1a7210 */ /* 0x080fe20007ffe0ff */
[----:B------:R-:W-:Y:S01]  /*07e0*/  IMAD.IADD R28, R14, 0x1, R21 ;  /* 0x000000010e1c7824 */ /* 0x000fe200078e0215 */
[-C--:B------:R-:W-:Y:S01]  /*07f0*/  IADD3 R30, PT, PT, R15, R21.reuse, RZ ;  /* 0x000000150f1e7210 */ /* 0x080fe20007ffe0ff */
[----:B------:R-:W-:Y:S01]  /*0800*/  IMAD.MOV R39, RZ, RZ, -R20 ;  /* 0x000000ffff277224 */ /* 0x000fe200078e0a14 */
[-C--:B------:R-:W-:Y:S01]  /*0810*/  IADD3 R42, PT, PT, R17, R21.reuse, RZ ;  /* 0x00000015112a7210 */ /* 0x080fe20007ffe0ff */
[----:B------:R-:W-:Y:S01]  /*0820*/  IMAD.MOV.U32 R47, RZ, RZ, R37 ;  /* 0x000000ffff2f7224 */ /* 0x000fe200078e0025 */
[----:B------:R-:W-:Y:S02]  /*0830*/  IADD3 R32, PT, PT, R16, R21, RZ ;  /* 0x0000001510207210 */ /* 0x000fe40007ffe0ff */
[-C--:B------:R-:W-:Y:S02]  /*0840*/  IADD3 R45, PT, PT, R36, R23.reuse, RZ ;  /* 0x00000017242d7210 */ /* 0x080fe40007ffe0ff */
[----:B------:R-:W-:-:S02]  /*0850*/  IADD3 R41, PT, PT, R38, R23, RZ ;  /* 0x0000001726297210 */ /* 0x000fc40007ffe0ff */
[-C--:B------:R-:W-:Y:S01]  /*0860*/  IADD3 R43, PT, PT, R40, R23.reuse, RZ ;  /* 0x00000017282b7210 */ /* 0x080fe20007ffe0ff */
[--C-:B0-----:R-:W-:Y:S02]  /*0870*/  IMAD R26, R26, UR6, R11.reuse ;  /* 0x000000061a1a7c24 */ /* 0x101fe4000f8e020b */
[--C-:B------:R-:W-:Y:S02]  /*0880*/  IMAD R28, R28, UR6, R11.reuse ;  /* 0x000000061c1c7c24 */ /* 0x100fe4000f8e020b */
[--C-:B------:R-:W-:Y:S01]  /*0890*/  IMAD R30, R30, UR6, R11.reuse ;  /* 0x000000061e1e7c24 */ /* 0x100fe2000f8e020b */
[-C--:B------:R-:W-:Y:S01]  /*08a0*/  IADD3 R7, PT, PT, R26, R23.reuse, RZ ;  /* 0x000000171a077210 */ /* 0x080fe20007ffe0ff */
[--C-:B------:R-:W-:Y:S01]  /*08b0*/  IMAD R42, R42, UR6, R11.reuse ;  /* 0x000000062a2a7c24 */ /* 0x100fe2000f8e020b */
[-C--:B------:R-:W-:Y:S01]  /*08c0*/  IADD3 R49, PT, PT, R28, R23.reuse, RZ ;  /* 0x000000171c317210 */ /* 0x080fe20007ffe0ff */
[----:B------:R-:W-:Y:S01]  /*08d0*/  IMAD R32, R32, UR6, R11 ;  /* 0x0000000620207c24 */ /* 0x000fe2000f8e020b */
[----:B------:R-:W-:-:S02]  /*08e0*/  IADD3 R51, PT, PT, R30, R23, RZ ;  /* 0x000000171e337210 */ /* 0x000fc40007ffe0ff */
[----:B------:R-:W-:Y:S01]  /*08f0*/  IADD3 R42, PT, PT, R42, R23, RZ ;  /* 0x000000172a2a7210 */ /* 0x000fe20007ffe0ff */
[----:B------:R-:W-:-:S07]  /*0900*/  IMAD.IADD R53, R32, 0x1, R23 ;  /* 0x0000000120357824 */ /* 0x000fce00078e0217 */
.L_x_78:
[----:B------:R-:W0:Y:S01]  /*0910*/  LDC.64 R28, c[0x0][0x390] ;  /* 0x0000e400ff1c7b82 */ /* 0x000e220000000a00 */
[----:B------:R-:W-:-:S05]  /*0920*/  IMAD.WIDE R26, R47, 0x4, R24 ;  /* 0x000000042f1a7825 */ /* 0x000fca00078e0218 */
[----:B------:R-:W2:Y:S04]  /*0930*/  LDG.E R33, desc[UR4][R26.64+-0x10] ;  /* 0xfffff0041a217981 */ /* 0x000ea8000c1e1900 */
[----:B------:R-:W3:Y:S04]  /*0940*/  LDG.E R46, desc[UR4][R26.64+-0xc] ;  /* 0xfffff4041a2e7981 */ /* 0x000ee8000c1e1900 */
[----:B------:R-:W4:Y:S04]  /*0950*/  LDG.E R50, desc[UR4][R26.64+-0x8] ;  /* 0xfffff8041a327981 */ /* 0x000f28000c1e1900 */
[----:B------:R-:W5:Y:S01]  /*0960*/  LDG.E R52, desc[UR4][R26.64+-0x4] ;  /* 0xfffffc041a347981 */ /* 0x000f62000c1e1900 */
[----:B0-----:R-:W-:-:S06]  /*0970*/  IMAD.WIDE R30, R43, 0x4, R28 ;  /* 0x000000042b1e7825 */ /* 0x001fcc00078e021c */
[----:B------:R-:W2:Y:S02]  /*0980*/  LDG.E R30, desc[UR4][R30.64] ;  /* 0x000000041e1e7981 */ /* 0x000ea4000c1e1900 */
[----:B--2---:R-:W-:Y:S01]  /*0990*/  FFMA R44, R33, R30, R34 ;  /* 0x0000001e212c7223 */ /* 0x004fe20000000022 */
[----:B------:R-:W-:-:S04]  /*09a0*/  IMAD.WIDE R30, R7, 0x4, R28 ;  /* 0x00000004071e7825 */ /* 0x000fc800078e021c */
[--C-:B------:R-:W-:Y:S01]  /*09b0*/  IMAD.WIDE R32, R49, 0x4, R28.reuse ;  /* 0x0000000431207825 */ /* 0x100fe200078e021c */
[----:B------:R0:W3:Y:S03]  /*09c0*/  LDG.E R48, desc[UR4][R30.64] ;  /* 0x000000041e307981 */ /* 0x0000e6000c1e1900 */
[--C-:B------:R-:W-:Y:S02]  /*09d0*/  IMAD.WIDE R34, R51, 0x4, R28.reuse ;  /* 0x0000000433227825 */ /* 0x100fe400078e021c */
[----:B------:R-:W4:Y:S04]  /*09e0*/  LDG.E R33, desc[UR4][R32.64] ;  /* 0x0000000420217981 */ /* 0x000f28000c1e1900 */
[----:B------:R-:W5:Y:S01]  /*09f0*/  LDG.E R35, desc[UR4][R34.64] ;  /* 0x0000000422237981 */ /* 0x000f62000c1e1900 */
[----:B0-----:R-:W-:-:S06]  /*0a00*/  IMAD.WIDE R30, R42, 0x4, R28 ;  /* 0x000000042a1e7825 */ /* 0x001fcc00078e021c */
[----:B------:R-:W2:Y:S01]  /*0a10*/  LDG.E R30, desc[UR4][R30.64] ;  /* 0x000000041e1e7981 */ /* 0x000ea2000c1e1900 */
[----:B---3--:R-:W-:-:S03]  /*0a20*/  FFMA R44, R46, R48, R44 ;  /* 0x000000302e2c7223 */ /* 0x008fc6000000002c */
[----:B------:R-:W3:Y:S01]  /*0a30*/  LDG.E R48, desc[UR4][R26.64] ;  /* 0x000000041a307981 */ /* 0x000ee2000c1e1900 */
[----:B----4-:R-:W-:-:S03]  /*0a40*/  FFMA R44, R50, R33, R44 ;  /* 0x00000021322c7223 */ /* 0x010fc6000000002c */
[----:B------:R-:W2:Y:S01]  /*0a50*/  LDG.E R50, desc[UR4][R26.64+0x4] ;  /* 0x000004041a327981 */ /* 0x000ea2000c1e1900 */
[----:B-----5:R-:W-:Y:S01]  /*0a60*/  FFMA R44, R52, R35, R44 ;  /* 0x00000023342c7223 */ /* 0x020fe2000000002c */
[--C-:B------:R-:W-:Y:S02]  /*0a70*/  IMAD.WIDE R34, R53, 0x4, R28.reuse ;  /* 0x0000000435227825 */ /* 0x100fe400078e021c */
[----:B------:R-:W4:Y:S04]  /*0a80*/  LDG.E R52, desc[UR4][R26.64+0x8] ;  /* 0x000008041a347981 */ /* 0x000f28000c1e1900 */
[----:B------:R-:W3:Y:S01]  /*0a90*/  LDG.E R46, desc[UR4][R34.64] ;  /* 0x00000004222e7981 */ /* 0x000ee2000c1e1900 */
[----:B------:R-:W-:-:S04]  /*0aa0*/  IMAD.WIDE R32, R45, 0x4, R28 ;  /* 0x000000042d207825 */ /* 0x000fc800078e021c */
[----:B------:R-:W-:Y:S02]  /*0ab0*/  IMAD.WIDE R28, R41, 0x4, R28 ;  /* 0x00000004291c7825 */ /* 0x000fe400078e021c */
[----:B------:R-:W4:Y:S04]  /*0ac0*/  LDG.E R32, desc[UR4][R32.64] ;  /* 0x0000000420207981 */ /* 0x000f28000c1e1900 */
[----:B------:R-:W5:Y:S04]  /*0ad0*/  LDG.E R34, desc[UR4][R26.64+0xc] ;  /* 0x00000c041a227981 */ /* 0x000f68000c1e1900 */
[----:B------:R-:W5:Y:S01]  /*0ae0*/  LDG.E R28, desc[UR4][R28.64] ;  /* 0x000000041c1c7981 */ /* 0x000f62000c1e1900 */
[----:B------:R-:W-:-:S04]  /*0af0*/  IADD3 R39, PT, PT, R39, 0x8, RZ ;  /* 0x0000000827277810 */ /* 0x000fc80007ffe0ff */
[----:B------:R-:W-:Y:S01]  /*0b00*/  ISETP.NE.AND P0, PT, R39, RZ, PT ;  /* 0x000000ff2700720c */ /* 0x000fe20003f05270 */
[C---:B------:R-:W-:Y:S01]  /*0b10*/  IMAD R7, R22.reuse, 0x8, R7 ;  /* 0x0000000816077824 */ /* 0x040fe200078e0207 */
[----:B------:R-:W-:Y:S01]  /*0b20*/  IADD3 R47, PT, PT, R47, 0x8, RZ ;  /* 0x000000082f2f7810 */ /* 0x000fe20007ffe0ff */
[C---:B------:R-:W-:Y:S01]  /*0b30*/  IMAD R42, R22.reuse, 0x8, R42 ;  /* 0x00000008162a7824 */ /* 0x040fe200078e022a */
[C---:B------:R-:W-:Y:S02]  /*0b40*/  LEA R49, R22.reuse, R49, 0x3 ;  /* 0x0000003116317211 */ /* 0x040fe400078e18ff */
[C---:B------:R-:W-:Y:S02]  /*0b50*/  LEA R51, R22.reuse, R51, 0x3 ;  /* 0x0000003316337211 */ /* 0x040fe400078e18ff */
[C---:B------:R-:W-:Y:S02]  /*0b60*/  LEA R53, R22.reuse, R53, 0x3 ;  /* 0x0000003516357211 */ /* 0x040fe400078e18ff */
[----:B------:R-:W-:-:S02]  /*0b70*/  LEA R45, R22, R45, 0x3 ;  /* 0x0000002d162d7211 */ /* 0x000fc400078e18ff */
[C---:B------:R-:W-:Y:S02]  /*0b80*/  LEA R41, R22.reuse, R41, 0x3 ;  /* 0x0000002916297211 */ /* 0x040fe400078e18ff */
[----:B------:R-:W-:Y:S01]  /*0b90*/  LEA R43, R22, R43, 0x3 ;  /* 0x0000002b162b7211 */ /* 0x000fe200078e18ff */
[----:B---3--:R-:W-:-:S04]  /*0ba0*/  FFMA R44, R48, R46, R44 ;  /* 0x0000002e302c7223 */ /* 0x008fc8000000002c */
[----:B--2---:R-:W-:-:S04]  /*0bb0*/  FFMA R35, R50, R30, R44 ;  /* 0x0000001e32237223 */ /* 0x004fc8000000002c */
[----:B----4-:R-:W-:-:S04]  /*0bc0*/  FFMA R35, R52, R32, R35 ;  /* 0x0000002034237223 */ /* 0x010fc80000000023 */
[----:B-----5:R-:W-:Y:S01]  /*0bd0*/  FFMA R34, R34, R28, R35 ;  /* 0x0000001c22227223 */ /* 0x020fe20000000023 */
[----:B------:R-:W-:Y:S06]  /*0be0*/  @P0 BRA `(.L_x_78) ;  /* 0xfffffffc00480947 */ /* 0x000fec000383ffff */
[----:B------:R-:W-:-:S07]  /*0bf0*/  IMAD.MOV.U32 R7, RZ, RZ, R20 ;  /* 0x000000ffff077224 */ /* 0x000fce00078e0014 */
.L_x_77:
[----:B------:R-:W0:Y:S02]  /*0c00*/  LDC R35, c[0x0][0x3b4] ;  /* 0x0000ed00ff237b82 */ /* 0x000e240000000800 */
[----:B0-----:R-:W-:-:S04]  /*0c10*/  LOP3.LUT R26, R35, 0x7, RZ, 0xc0, !PT ;  /* 0x00000007231a7812 */ /* 0x001fc800078ec0ff */
[----:B------:R-:W-:-:S13]  /*0c20*/  ISETP.NE.AND P0, PT, R26, RZ, PT ;  /* 0x000000ff1a00720c */ /* 0x000fda0003f05270 */
[----:B------:R-:W-:Y:S05]  /*0c30*/  @!P0 BRA `(.L_x_79) ;  /* 0x0000000400308947 */ /* 0x000fea0003800000 */
[----:B------:R-:W-:Y:S02]  /*0c40*/  IADD3 R26, PT, PT, R26, -0x1, RZ ;  /* 0xffffffff1a1a7810 */ /* 0x000fe40007ffe0ff */
[----:B------:R-:W-:Y:S02]  /*0c50*/  LOP3.LUT R35, R35, 0x3, RZ, 0xc0, !PT ;  /* 0x0000000323237812 */ /* 0x000fe400078ec0ff */
[----:B------:R-:W-:Y:S02]  /*0c60*/  ISETP.GE.U32.AND P0, PT, R26, 0x3, PT ;  /* 0x000000031a00780c */ /* 0x000fe40003f06070 */
[----:B------:R-:W-:-:S11]  /*0c70*/  ISETP.NE.AND P1, PT, R35, RZ, PT ;  /* 0x000000ff2300720c */ /* 0x000fd60003f25270 */
[----:B------:R-:W-:Y:S05]  /*0c80*/  @!P0 BRA `(.L_x_80) ;  /* 0x0000000000848947 */ /* 0x000fea0003800000 */
[----:B------:R-:W0:Y:S01]  /*0c90*/  LDCU UR6, c[0x0][0x3b0] ;  /* 0x00007600ff0677ac */ /* 0x000e220008000800 */
[----:B------:R-:W1:Y:S01]  /*0ca0*/  LDC.64 R26, c[0x0][0x390] ;  /* 0x0000e400ff1a7b82 */ /* 0x000e620000000a00 */
[----:B------:R-:W-:Y:S01]  /*0cb0*/  IADD3 R29, PT, PT, R2, R21, RZ ;  /* 0x00000015021d7210 */ /* 0x000fe20007ffe0ff */
[----:B------:R-:W-:Y:S01]  /*0cc0*/  IMAD.IADD R45, R4, 0x1, R23 ;  /* 0x00000001042d7824 */ /* 0x000fe200078e0217 */
[----:B------:R-:W-:-:S05]  /*0cd0*/  IADD3 R28, PT, PT, R10, R7, RZ ;  /* 0x000000070a1c7210 */ /* 0x000fca0007ffe0ff */
[----:B------:R-:W2:Y:S01]  /*0ce0*/  LDC.64 R32, c[0x0][0x388] ;  /* 0x0000e200ff207b82 */ /* 0x000ea20000000a00 */
[----:B0-----:R-:W-:Y:S01]  /*0cf0*/  IMAD R28, R28, UR6, R29 ;  /* 0x000000061c1c7c24 */ /* 0x001fe2000f8e021d */
[----:B------:R-:W-:-:S03]  /*0d00*/  IADD3 R29, PT, PT, R37, R7, RZ ;  /* 0x00000007251d7210 */ /* 0x000fc60007ffe0ff */
[C---:B------:R-:W-:Y:S01]  /*0d10*/  IMAD R43, R28.reuse, UR6, R45 ;  /* 0x000000061c2b7c24 */ /* 0x040fe2000f8e022d */
[----:B------:R-:W-:-:S03]  /*0d20*/  IADD3 R30, PT, PT, R28, UR6, RZ ;  /* 0x000000061c1e7c10 */ /* 0x000fc6000fffe0ff */
[----:B-1----:R-:W-:Y:S01]  /*0d30*/  IMAD.WIDE R42, R43, 0x4, R26 ;  /* 0x000000042b2a7825 */ /* 0x002fe200078e021a */
[----:B------:R-:W-:-:S03]  /*0d40*/  IADD3 R28, PT, PT, R30, UR6, RZ ;  /* 0x000000061e1c7c10 */ /* 0x000fc6000fffe0ff */
[----:B------:R-:W-:Y:S02]  /*0d50*/  IMAD R31, R30, UR6, R45 ;  /* 0x000000061e1f7c24 */ /* 0x000fe4000f8e022d */
[----:B------:R-:W-:Y:S01]  /*0d60*/  VIADD R41, R28, UR6 ;  /* 0x000000061c297c36 */ /* 0x000fe20008000000 */
[----:B------:R-:W3:Y:S01]  /*0d70*/  LDG.E R42, desc[UR4][R42.64] ;  /* 0x000000042a2a7981 */ /* 0x000ee2000c1e1900 */
[----:B--2---:R-:W-:-:S04]  /*0d80*/  IMAD.WIDE R32, R29, 0x4, R32 ;  /* 0x000000041d207825 */ /* 0x004fc800078e0220 */
[----:B------:R-:W-:Y:S01]  /*0d90*/  IMAD R29, R28, UR6, R45 ;  /* 0x000000061c1d7c24 */ /* 0x000fe2000f8e022d */
[----:B------:R-:W3:Y:S01]  /*0da0*/  LDG.E R39, desc[UR4][R32.64] ;  /* 0x0000000420277981 */ /* 0x000ee2000c1e1900 */
[----:B------:R-:W-:-:S03]  /*0db0*/  IMAD.WIDE R30, R31, 0x4, R26 ;  /* 0x000000041f1e7825 */ /* 0x000fc600078e021a */
[----:B------:R-:W2:Y:S01]  /*0dc0*/  LDG.E R44, desc[UR4][R32.64+0x4] ;  /* 0x00000404202c7981 */ /* 0x000ea2000c1e1900 */
[----:B------:R-:W-:Y:S02]  /*0dd0*/  IMAD R41, R41, UR6, R45 ;  /* 0x0000000629297c24 */ /* 0x000fe4000f8e022d */
[--C-:B------:R-:W-:Y:S01]  /*0de0*/  IMAD.WIDE R28, R29, 0x4, R26.reuse ;  /* 0x000000041d1c7825 */ /* 0x100fe200078e021a */
[----:B------:R-:W2:Y:S03]  /*0df0*/  LDG.E R30, desc[UR4][R30.64] ;  /* 0x000000041e1e7981 */ /* 0x000ea6000c1e1900 */
[----:B------:R-:W-:Y:S01]  /*0e00*/  IMAD.WIDE R26, R41, 0x4, R26 ;  /* 0x00000004291a7825 */ /* 0x000fe200078e021a */
        /* <DEDUP_REMOVED lines=9> */
.L_x_80:
[----:B------:R-:W-:Y:S05]  /*0ea0*/  @!P1 BRA `(.L_x_79) ;  /* 0x0000000000949947 */ /* 0x000fea0003800000 */
[----:B------:R-:W0:Y:S01]  /*0eb0*/  LDC R26, c[0x0][0x3b4] ;  /* 0x0000ed00ff1a7b82 */ /* 0x000e220000000800 */
[----:B------:R-:W-:Y:S01]  /*0ec0*/  ISETP.NE.AND P0, PT, R35, 0x1, PT ;  /* 0x000000012300780c */ /* 0x000fe20003f05270 */
[----:B------:R-:W-:Y:S01]  /*0ed0*/  IMAD.IADD R44, R4, 0x1, R23 ;  /* 0x00000001042c7824 */ /* 0x000fe200078e0217 */
[----:B------:R-:W-:-:S11]  /*0ee0*/  IADD3 R47, PT, PT, R2, R21, RZ ;  /* 0x00000015022f7210 */ /* 0x000fd60007ffe0ff */
[----:B------:R-:W1:Y:S01]  /*0ef0*/  @P0 LDC R33, c[0x0][0x3b0] ;  /* 0x0000ec00ff210b82 */ /* 0x000e620000000800 */
[-C--:B------:R-:W-:Y:S02]  /*0f00*/  @P0 IADD3 R32, PT, PT, R10, R7.reuse, RZ ;  /* 0x000000070a200210 */ /* 0x080fe40007ffe0ff */
[----:B------:R-:W-:Y:S02]  /*0f10*/  @P0 IADD3 R39, PT, PT, R37, R7, RZ ;  /* 0x0000000725270210 */ /* 0x000fe40007ffe0ff */
[----:B------:R-:W-:-:S03]  /*0f20*/  @P0 IADD3 R7, PT, PT, R7, 0x2, RZ ;  /* 0x0000000207070810 */ /* 0x000fc60007ffe0ff */
[----:B------:R-:W2:Y:S01]  /*0f30*/  @P0 LDC.64 R30, c[0x0][0x390] ;  /* 0x0000e400ff1e0b82 */ /* 0x000ea20000000a00 */
[----:B0-----:R-:W-:-:S04]  /*0f40*/  LOP3.LUT R26, R26, 0x1, RZ, 0xc0, !PT ;  /* 0x000000011a1a7812 */ /* 0x001fc800078ec0ff */
[----:B------:R-:W-:-:S03]  /*0f50*/  ISETP.NE.U32.AND P1, PT, R26, 0x1, PT ;  /* 0x000000011a00780c */ /* 0x000fc60003f25070 */
[----:B------:R-:W0:Y:S01]  /*0f60*/  @P0 LDC.64 R42, c[0x0][0x388] ;  /* 0x0000e200ff2a0b82 */ /* 0x000e220000000a00 */
[----:B-1----:R-:W-:-:S09]  /*0f70*/  @P0 IMAD R32, R32, R33, R47 ;  /* 0x0000002120200224 */ /* 0x002fd200078e022f */
[----:B------:R-:W1:Y:S01]  /*0f80*/  @!P1 LDC R35, c[0x0][0x3b0] ;  /* 0x0000ec00ff239b82 */ /* 0x000e620000000800 */
[CC--:B------:R-:W-:Y:S01]  /*0f90*/  @P0 IMAD R41, R32.reuse, R33.reuse, R44 ;  /* 0x0000002120290224 */ /* 0x0c0fe200078e022c */
[----:B------:R-:W-:Y:S01]  /*0fa0*/  @P0 IADD3 R45, PT, PT, R32, R33, RZ ;  /* 0x00000021202d0210 */ /* 0x000fe20007ffe0ff */
[----:B------:R-:W-:Y:S01]  /*0fb0*/  @!P1 IMAD.IADD R46, R10, 0x1, R7 ;  /* 0x000000010a2e9824 */ /* 0x000fe200078e0207 */
[----:B------:R-:W-:-:S03]  /*0fc0*/  @!P1 IADD3 R37, PT, PT, R37, R7, RZ ;  /* 0x0000000725259210 */ /* 0x000fc60007ffe0ff */
[----:B------:R-:W-:Y:S01]  /*0fd0*/  @P0 IMAD R45, R45, R33, R44 ;  /* 0x000000212d2d0224 */ /* 0x000fe200078e022c */
[----:B------:R-:W3:Y:S01]  /*0fe0*/  @!P1 LDC.64 R28, c[0x0][0x388] ;  /* 0x0000e200ff1c9b82 */ /* 0x000ee20000000a00 */
[----:B--2---:R-:W-:-:S04]  /*0ff0*/  @P0 IMAD.WIDE R32, R41, 0x4, R30 ;  /* 0x0000000429200825 */ /* 0x004fc800078e021e */
[----:B0-----:R-:W-:Y:S02]  /*1000*/  @P0 IMAD.WIDE R42, R39, 0x4, R42 ;  /* 0x00000004272a0825 */ /* 0x001fe400078e022a */
[----:B------:R-:W2:Y:S01]  /*1010*/  @P0 LDG.E R32, desc[UR4][R32.64] ;  /* 0x0000000420200981 */ /* 0x000ea2000c1e1900 */
[----:B------:R-:W0:Y:S01]  /*1020*/  @!P1 LDC.64 R26, c[0x0][0x390] ;  /* 0x0000e400ff1a9b82 */ /* 0x000e220000000a00 */
[----:B------:R-:W-:Y:S02]  /*1030*/  @P0 IMAD.WIDE R30, R45, 0x4, R30 ;  /* 0x000000042d1e0825 */ /* 0x000fe400078e021e */
[----:B------:R-:W2:Y:S04]  /*1040*/  @P0 LDG.E R7, desc[UR4][R42.64] ;  /* 0x000000042a070981 */ /* 0x000ea8000c1e1900 */
[----:B------:R-:W4:Y:S01]  /*1050*/  @P0 LDG.E R30, desc[UR4][R30.64] ;  /* 0x000000041e1e0981 */ /* 0x000f22000c1e1900 */
[----:B-1----:R-:W-:-:S04]  /*1060*/  @!P1 IMAD R46, R46, R35, R47 ;  /* 0x000000232e2e9224 */ /* 0x002fc800078e022f */
[----:B------:R-:W-:Y:S02]  /*1070*/  @!P1 IMAD R35, R46, R35, R44 ;  /* 0x000000232e239224 */ /* 0x000fe400078e022c */
[----:B------:R-:W4:Y:S01]  /*1080*/  @P0 LDG.E R44, desc[UR4][R42.64+0x4] ;  /* 0x000004042a2c0981 */ /* 0x000f22000c1e1900 */
[----:B---3--:R-:W-:-:S06]  /*1090*/  @!P1 IMAD.WIDE R28, R37, 0x4, R28 ;  /* 0x00000004251c9825 */ /* 0x008fcc00078e021c */
[----:B------:R-:W3:Y:S01]  /*10a0*/  @!P1 LDG.E R29, desc[UR4][R28.64] ;  /* 0x000000041c1d9981 */ /* 0x000ee2000c1e1900 */
[----:B0-----:R-:W-:-:S06]  /*10b0*/  @!P1 IMAD.WIDE R26, R35, 0x4, R26 ;  /* 0x00000004231a9825 */ /* 0x001fcc00078e021a */
[----:B------:R-:W3:Y:S01]  /*10c0*/  @!P1 LDG.E R26, desc[UR4][R26.64] ;  /* 0x000000041a1a9981 */ /* 0x000ee2000c1e1900 */
[----:B--2---:R-:W-:-:S04]  /*10d0*/  @P0 FFMA R7, R7, R32, R34 ;  /* 0x0000002007070223 */ /* 0x004fc80000000022 */
[----:B----4-:R-:W-:-:S04]  /*10e0*/  @P0 FFMA R34, R44, R30, R7 ;  /* 0x0000001e2c220223 */ /* 0x010fc80000000007 */
[----:B---3--:R-:W-:-:S07]  /*10f0*/  @!P1 FFMA R34, R29, R26, R34 ;  /* 0x0000001a1d229223 */ /* 0x008fce0000000022 */
.L_x_79:
[----:B------:R-:W-:-:S04]  /*1100*/  IADD3 R23, PT, PT, R23, 0x1, RZ ;  /* 0x0000000117177810 */ /* 0x000fc80007ffe0ff */
[----:B------:R-:W-:-:S13]  /*1110*/  ISETP.NE.AND P0, PT, R23, R6, PT ;  /* 0x000000061700720c */ /* 0x000fda0003f05270 */
[----:B------:R-:W-:Y:S05]  /*1120*/  @P0 BRA `(.L_x_81) ;  /* 0xfffffff400880947 */ /* 0x000fea000383ffff */
.L_x_76:
[----:B------:R-:W-:Y:S05]  /*1130*/  BSYNC.RECONVERGENT B1 ;  /* 0x0000000000017941 */ /* 0x000fea0003800200 */
.L_x_75:
[----:B------:R-:W-:-:S04]  /*1140*/  IADD3 R21, PT, PT, R21, 0x1, RZ ;  /* 0x0000000115157810 */ /* 0x000fc80007ffe0ff */
[----:B------:R-:W-:-:S13]  /*1150*/  ISETP.NE.AND P0, PT, R21, R5, PT ;  /* 0x000000051500720c */ /* 0x000fda0003f05270 */
[----:B------:R-:W-:Y:S05]  /*1160*/  @P0 BRA `(.L_x_82) ;  /* 0xfffffff4004c0947 */ /* 0x000fea000383ffff */
.L_x_74:
[----:B------:R-:W-:Y:S05]  /*1170*/  BSYNC.RECONVERGENT B0 ;  /* 0x0000000000007941 */ /* 0x000fea0003800200 */
.L_x_73:
[----:B------:R-:W-:-:S04]  /*1180*/  VIMNMX R5, PT, PT, R6, R5, PT ;  /* 0x0000000506057248 */ /* 0x000fc80003fe0100 */
[----:B------:R-:W-:-:S13]  /*1190*/  ISETP.GE.AND P0, PT, R5, 0x1, PT ;  /* 0x000000010500780c */ /* 0x000fda0003f06270 */
[----:B------:R-:W-:Y:S05]  /*11a0*/  @!P0 EXIT ;  /* 0x000000000000894d */ /* 0x000fea0003800000 */
[----:B------:R-:W0:Y:S01]  /*11b0*/  LDC.U8 R2, c[0x0][0x3b8] ;  /* 0x0000ee00ff027b82 */ /* 0x000e220000000000 */
[----:B------:R-:W1:Y:S07]  /*11c0*/  LDCU UR6, c[0x0][0x3a4] ;  /* 0x00007480ff0677ac */ /* 0x000e6e0008000800 */
[----:B------:R-:W2:Y:S01]  /*11d0*/  LDC.64 R6, c[0x0][0x398] ;  /* 0x0000e600ff067b82 */ /* 0x000ea20000000a00 */
[----:B0-----:R-:W-:-:S04]  /*11e0*/  PRMT R2, R2, 0x8880, RZ ;  /* 0x0000888002027816 */ /* 0x001fc800000000ff */
[----:B------:R-:W-:-:S13]  /*11f0*/  ISETP.NE.AND P0, PT, R2, 0x1, PT ;  /* 0x000000010200780c */ /* 0x000fda0003f05270 */
[----:B------:R-:W0:Y:S02]  /*1200*/  @!P0 LDC.64 R4, c[0x0][0x380] ;  /* 0x0000e000ff048b82 */ /* 0x000e240000000a00 */
[----:B0-----:R-:W-:-:S06]  /*1210*/  @!P0 IMAD.WIDE.U32 R4, R0, 0x4, R4 ;  /* 0x0000000400048825 */ /* 0x001fcc00078e0004 */
[----:B------:R-:W3:Y:S01]  /*1220*/  @!P0 LDG.E R4, desc[UR4][R4.64] ;  /* 0x0000000404048981 */ /* 0x000ee2000c1e1900 */
[----:B------:R-:W0:Y:S01]  /*1230*/  LDC.S8 R0, c[0x0][0x3b9] ;  /* 0x0000ee40ff007b82 */ /* 0x000e220000000200 */
[----:B-1----:R-:W-:-:S04]  /*1240*/  IMAD R3, R8, UR6, R3 ;  /* 0x0000000608037c24 */ /* 0x002fc8000f8e0203 */
[----:B--2---:R-:W-:Y:S01]  /*1250*/  IMAD.WIDE R2, R3, 0x4, R6 ;  /* 0x0000000403027825 */ /* 0x004fe200078e0206 */
[----:B0-----:R-:W-:-:S03]  /*1260*/  ISETP.NE.AND P1, PT, R0, 0x1, PT ;  /* 0x000000010000780c */ /* 0x001fc60003f25270 */
[----:B---3--:R-:W-:-:S05]  /*1270*/  @!P0 FADD R34, R4, R34 ;  /* 0x0000002204228221 */ /* 0x008fca0000000000 */
[----:B------:R-:W-:-:S05]  /*1280*/  FSETP.GEU.AND P0, PT, R34, RZ, PT ;  /* 0x000000ff2200720b */ /* 0x000fca0003f0e000 */
[----:B------:R-:W-:-:S05]  /*1290*/  @!P1 FSEL R34, R34, RZ, P0 ;  /* 0x000000ff22229208 */ /* 0x000fca0000000000 */
[----:B------:R-:W-:Y:S01]  /*12a0*/  STG.E desc[UR4][R2.64], R34 ;  /* 0x0000002202007986 */ /* 0x000fe2000c101904 */
[----:B------:R-:W-:Y:S05]  /*12b0*/  EXIT ;  /* 0x000000000000794d */ /* 0x000fea0003800000 */
.L_x_83:
        /* <DEDUP_REMOVED lines=12> */
.L_x_93:


//--------------------- .nv.shared.reserved.0     --------------------------
	.section	.nv.shared.reserved.0,"aw",@nobits
	.weak		__nv_reservedSMEM_offset_0_alias
	.size		__nv_reservedSMEM_offset_0_alias, 0, 64
	.other		__nv_reservedSMEM_offset_0_alias,@"STO_CUDA_RESERVED_SHARED STV_DEFAULT"
__nv_reservedSMEM_offset_0_alias:
	.zero		0
	.zero		64


//--------------------- .nv.constant0._Z6fc_jjbPfS_S_S_ib --------------------------
	.section	.nv.constant0._Z6fc_jjbPfS_S_S_ib,"a",@progbits
	.sectionflags	@""
	.align	4
.nv.constant0._Z6fc_jjbPfS_S_S_ib:
	.zero		933


//--------------------- .nv.constant0._Z13globalavg_jjbPfS_i --------------------------
	.section	.nv.constant0._Z13globalavg_jjbPfS_i,"a",@progbits
	.sectionflags	@""
	.align	4
.nv.constant0._Z13globalavg_jjbPfS_i:
	.zero		916


//--------------------- .nv.constant0._Z11basic_blockPfS_S_ib --------------------------
	.section	.nv.constant0._Z11basic_blockPfS_S_ib,"a",@progbits
	.sectionflags	@""
	.align	4
.nv.constant0._Z11basic_blockPfS_S_ib:
	.zero		925


//--------------------- .nv.constant0._Z13batchnorm_jjbPfS_S_S_S_S_ib --------------------------
	.section	.nv.constant0._Z13batchnorm_jjbPfS_S_S_S_S_ib,"a",@progbits
	.sectionflags	@""
	.align	4
.nv.constant0._Z13batchnorm_jjbPfS_S_S_S_S_ib:
	.zero		949


//--------------------- .nv.constant0._Z7max_jjbPfS_iiiii --------------------------
	.section	.nv.constant0._Z7max_jjbPfS_iiiii,"a",@progbits
	.sectionflags	@""
	.align	4
.nv.constant0._Z7max_jjbPfS_iiiii:
	.zero		932


//--------------------- .nv.constant0._Z8conv_jjbPfS_S_S_iiiiiibb --------------------------
	.section	.nv.constant0._Z8conv_jjbPfS_S_S_iiiiiibb,"a",@progbits
	.sectionflags	@""
	.align	4
.nv.constant0._Z8conv_jjbPfS_S_S_iiiiiibb:
	.zero		954


//--------------------- .nv.constant0._Z9first_jjbPfS_S_S_iiiiiibb --------------------------
	.section	.nv.constant0._Z9first_jjbPfS_S_S_iiiiiibb,"a",@progbits
	.sectionflags	@""
	.align	4
.nv.constant0._Z9first_jjbPfS_S_S_iiiiiibb:
	.zero		954


//--------------------- SYMBOLS --------------------------

	.type		.nv.reservedSmem.offset0,@object
	.size		.nv.reservedSmem.offset0,0x4
